	.target	sm_90

	.elftype	@"ET_EXEC"


//--------------------- .note.nv.tkinfo           --------------------------
	.section	.note.nv.tkinfo,"",@"SHT_NOTE"
	.sectionflags	@"SHF_NOTE_NV_TKINFO"
	.tkinfo
        /*0018*/ 	.word	0x00000002
        /*0030*/ 	.string	""
        /*0030*/ 	.string	"ptxas"
        /*0030*/ 	.string	"Cuda compilation tools, release 13.0, V13.0.88"
        /*0030*/ 	.string	"Build cuda_13.0.r13.0/compiler.36424714_0"
        /*0030*/ 	.string	"-arch sm_90 -m 64 "



//--------------------- .note.nv.cuinfo           --------------------------
	.section	.note.nv.cuinfo,"",@"SHT_NOTE"
	.sectionflags	@"SHF_NOTE_NV_CUINFO"
        /*0018*/ 	.short	0x0002
        /*001a*/ 	.short	0x005a
        /*001c*/ 	.short	0x0082
	.zero		2


//--------------------- .nv.info                  --------------------------
	.section	.nv.info,"",@"SHT_CUDA_INFO"
	.align	4


	//----- nvinfo : EIATTR_REGCOUNT
	.align		4
        /*0000*/ 	.byte	0x04, 0x2f
        /*0002*/ 	.short	(.L_29 - .L_28)
	.align		4
.L_28:
        /*0004*/ 	.word	index@(_Z25multi_tensor_apply_kernelI18TensorListMetadataILi3EE12AxpbyFunctorIfffEJffiEEvlPViT_T0_DpT1_)
        /*0008*/ 	.word	0x00000020


	//----- nvinfo : EIATTR_FRAME_SIZE
	.align		4
.L_29:
        /*000c*/ 	.byte	0x04, 0x11
        /*000e*/ 	.short	(.L_31 - .L_30)
	.align		4
.L_30:
        /*0010*/ 	.word	index@(_Z25multi_tensor_apply_kernelI18TensorListMetadataILi3EE12AxpbyFunctorIfffEJffiEEvlPViT_T0_DpT1_)
        /*0014*/ 	.word	0x00000000


	//----- nvinfo : EIATTR_REGCOUNT
	.align		4
.L_31:
        /*0018*/ 	.byte	0x04, 0x2f
        /*001a*/ 	.short	(.L_33 - .L_32)
	.align		4
.L_32:
        /*001c*/ 	.word	index@(_Z25multi_tensor_apply_kernelI18TensorListMetadataILi3EE12AxpbyFunctorIffN3c104HalfEEJffiEEvlPViT_T0_DpT1_)
        /*0020*/ 	.word	0x00000020


	//----- nvinfo : EIATTR_FRAME_SIZE
	.align		4
.L_33:
        /*0024*/ 	.byte	0x04, 0x11
        /*0026*/ 	.short	(.L_35 - .L_34)
	.align		4
.L_34:
        /*0028*/ 	.word	index@(_Z25multi_tensor_apply_kernelI18TensorListMetadataILi3EE12AxpbyFunctorIffN3c104HalfEEJffiEEvlPViT_T0_DpT1_)
        /*002c*/ 	.word	0x00000000


	//----- nvinfo : EIATTR_REGCOUNT
	.align		4
.L_35:
        /*0030*/ 	.byte	0x04, 0x2f
        /*0032*/ 	.short	(.L_37 - .L_36)
	.align		4
.L_36:
        /*0034*/ 	.word	index@(_Z25multi_tensor_apply_kernelI18TensorListMetadataILi3EE12AxpbyFunctorIfN3c104HalfEfEJffiEEvlPViT_T0_DpT1_)
        /*0038*/ 	.word	0x00000020


	//----- nvinfo : EIATTR_FRAME_SIZE
	.align		4
.L_37:
        /*003c*/ 	.byte	0x04, 0x11
        /*003e*/ 	.short	(.L_39 - .L_38)
	.align		4
.L_38:
        /*0040*/ 	.word	index@(_Z25multi_tensor_apply_kernelI18TensorListMetadataILi3EE12AxpbyFunctorIfN3c104HalfEfEJffiEEvlPViT_T0_DpT1_)
        /*0044*/ 	.word	0x00000000


	//----- nvinfo : EIATTR_REGCOUNT
	.align		4
.L_39:
        /*0048*/ 	.byte	0x04, 0x2f
        /*004a*/ 	.short	(.L_41 - .L_40)
	.align		4
.L_40:
        /*004c*/ 	.word	index@(_Z25multi_tensor_apply_kernelI18TensorListMetadataILi3EE12AxpbyFunctorIfN3c104HalfES4_EJffiEEvlPViT_T0_DpT1_)
        /*0050*/ 	.word	0x00000020


	//----- nvinfo : EIATTR_FRAME_SIZE
	.align		4
.L_41:
        /*0054*/ 	.byte	0x04, 0x11
        /*0056*/ 	.short	(.L_43 - .L_42)
	.align		4
.L_42:
        /*0058*/ 	.word	index@(_Z25multi_tensor_apply_kernelI18TensorListMetadataILi3EE12AxpbyFunctorIfN3c104HalfES4_EJffiEEvlPViT_T0_DpT1_)
        /*005c*/ 	.word	0x00000000


	//----- nvinfo : EIATTR_REGCOUNT
	.align		4
.L_43:
        /*0060*/ 	.byte	0x04, 0x2f
        /*0062*/ 	.short	(.L_45 - .L_44)
	.align		4
.L_44:
        /*0064*/ 	.word	index@(_Z25multi_tensor_apply_kernelI18TensorListMetadataILi3EE12AxpbyFunctorIN3c104HalfEffEJffiEEvlPViT_T0_DpT1_)
        /*0068*/ 	.word	0x00000020


	//----- nvinfo : EIATTR_FRAME_SIZE
	.align		4
.L_45:
        /*006c*/ 	.byte	0x04, 0x11
        /*006e*/ 	.short	(.L_47 - .L_46)
	.align		4
.L_46:
        /*0070*/ 	.word	index@(_Z25multi_tensor_apply_kernelI18TensorListMetadataILi3EE12AxpbyFunctorIN3c104HalfEffEJffiEEvlPViT_T0_DpT1_)
        /*0074*/ 	.word	0x00000000


	//----- nvinfo : EIATTR_REGCOUNT
	.align		4
.L_47:
        /*0078*/ 	.byte	0x04, 0x2f
        /*007a*/ 	.short	(.L_49 - .L_48)
	.align		4
.L_48:
        /*007c*/ 	.word	index@(_Z25multi_tensor_apply_kernelI18TensorListMetadataILi3EE12AxpbyFunctorIN3c104HalfEfS4_EJffiEEvlPViT_T0_DpT1_)
        /*0080*/ 	.word	0x00000020


	//----- nvinfo : EIATTR_FRAME_SIZE
	.align		4
.L_49:
        /*0084*/ 	.byte	0x04, 0x11
        /*0086*/ 	.short	(.L_51 - .L_50)
	.align		4
.L_50:
        /*0088*/ 	.word	index@(_Z25multi_tensor_apply_kernelI18TensorListMetadataILi3EE12AxpbyFunctorIN3c104HalfEfS4_EJffiEEvlPViT_T0_DpT1_)
        /*008c*/ 	.word	0x00000000


	//----- nvinfo : EIATTR_REGCOUNT
	.align		4
.L_51:
        /*0090*/ 	.byte	0x04, 0x2f
        /*0092*/ 	.short	(.L_53 - .L_52)
	.align		4
.L_52:
        /*0094*/ 	.word	index@(_Z25multi_tensor_apply_kernelI18TensorListMetadataILi3EE12AxpbyFunctorIN3c104HalfES4_fEJffiEEvlPViT_T0_DpT1_)
        /*0098*/ 	.word	0x00000020


	//----- nvinfo : EIATTR_FRAME_SIZE
	.align		4
.L_53:
        /*009c*/ 	.byte	0x04, 0x11
        /*009e*/ 	.short	(.L_55 - .L_54)
	.align		4
.L_54:
        /*00a0*/ 	.word	index@(_Z25multi_tensor_apply_kernelI18TensorListMetadataILi3EE12AxpbyFunctorIN3c104HalfES4_fEJffiEEvlPViT_T0_DpT1_)
        /*00a4*/ 	.word	0x00000000


	//----- nvinfo : EIATTR_REGCOUNT
	.align		4
.L_55:
        /*00a8*/ 	.byte	0x04, 0x2f
        /*00aa*/ 	.short	(.L_57 - .L_56)
	.align		4
.L_56:
        /*00ac*/ 	.word	index@(_Z25multi_tensor_apply_kernelI18TensorListMetadataILi3EE12AxpbyFunctorIN3c104HalfES4_S4_EJffiEEvlPViT_T0_DpT1_)
        /*00b0*/ 	.word	0x00000020


	//----- nvinfo : EIATTR_FRAME_SIZE
	.align		4
.L_57:
        /*00b4*/ 	.byte	0x04, 0x11
        /*00b6*/ 	.short	(.L_59 - .L_58)
	.align		4
.L_58:
        /*00b8*/ 	.word	index@(_Z25multi_tensor_apply_kernelI18TensorListMetadataILi3EE12AxpbyFunctorIN3c104HalfES4_S4_EJffiEEvlPViT_T0_DpT1_)
        /*00bc*/ 	.word	0x00000000


	//----- nvinfo : EIATTR_MIN_STACK_SIZE
	.align		4
.L_59:
        /*00c0*/ 	.byte	0x04, 0x12
        /*00c2*/ 	.short	(.L_61 - .L_60)
	.align		4
.L_60:
        /*00c4*/ 	.word	index@(_Z25multi_tensor_apply_kernelI18TensorListMetadataILi3EE12AxpbyFunctorIN3c104HalfES4_S4_EJffiEEvlPViT_T0_DpT1_)
        /*00c8*/ 	.word	0x00000000


	//----- nvinfo : EIATTR_MIN_STACK_SIZE
	.align		4
.L_61:
        /*00cc*/ 	.byte	0x04, 0x12
        /*00ce*/ 	.short	(.L_63 - .L_62)
	.align		4
.L_62:
        /*00d0*/ 	.word	index@(_Z25multi_tensor_apply_kernelI18TensorListMetadataILi3EE12AxpbyFunctorIN3c104HalfES4_fEJffiEEvlPViT_T0_DpT1_)
        /*00d4*/ 	.word	0x00000000


	//----- nvinfo : EIATTR_MIN_STACK_SIZE
	.align		4
.L_63:
        /*00d8*/ 	.byte	0x04, 0x12
        /*00da*/ 	.short	(.L_65 - .L_64)
	.align		4
.L_64:
        /*00dc*/ 	.word	index@(_Z25multi_tensor_apply_kernelI18TensorListMetadataILi3EE12AxpbyFunctorIN3c104HalfEfS4_EJffiEEvlPViT_T0_DpT1_)
        /*00e0*/ 	.word	0x00000000


	//----- nvinfo : EIATTR_MIN_STACK_SIZE
	.align		4
.L_65:
        /*00e4*/ 	.byte	0x04, 0x12
        /*00e6*/ 	.short	(.L_67 - .L_66)
	.align		4
.L_66:
        /*00e8*/ 	.word	index@(_Z25multi_tensor_apply_kernelI18TensorListMetadataILi3EE12AxpbyFunctorIN3c104HalfEffEJffiEEvlPViT_T0_DpT1_)
        /*00ec*/ 	.word	0x00000000


	//----- nvinfo : EIATTR_MIN_STACK_SIZE
	.align		4
.L_67:
        /*00f0*/ 	.byte	0x04, 0x12
        /*00f2*/ 	.short	(.L_69 - .L_68)
	.align		4
.L_68:
        /*00f4*/ 	.word	index@(_Z25multi_tensor_apply_kernelI18TensorListMetadataILi3EE12AxpbyFunctorIfN3c104HalfES4_EJffiEEvlPViT_T0_DpT1_)
        /*00f8*/ 	.word	0x00000000


	//----- nvinfo : EIATTR_MIN_STACK_SIZE
	.align		4
.L_69:
        /*00fc*/ 	.byte	0x04, 0x12
        /*00fe*/ 	.short	(.L_71 - .L_70)
	.align		4
.L_70:
        /*0100*/ 	.word	index@(_Z25multi_tensor_apply_kernelI18TensorListMetadataILi3EE12AxpbyFunctorIfN3c104HalfEfEJffiEEvlPViT_T0_DpT1_)
        /*0104*/ 	.word	0x00000000


	//----- nvinfo : EIATTR_MIN_STACK_SIZE
	.align		4
.L_71:
        /*0108*/ 	.byte	0x04, 0x12
        /*010a*/ 	.short	(.L_73 - .L_72)
	.align		4
.L_72:
        /*010c*/ 	.word	index@(_Z25multi_tensor_apply_kernelI18TensorListMetadataILi3EE12AxpbyFunctorIffN3c104HalfEEJffiEEvlPViT_T0_DpT1_)
        /*0110*/ 	.word	0x00000000


	//----- nvinfo : EIATTR_MIN_STACK_SIZE
	.align		4
.L_73:
        /*0114*/ 	.byte	0x04, 0x12
        /*0116*/ 	.short	(.L_75 - .L_74)
	.align		4
.L_74:
        /*0118*/ 	.word	index@(_Z25multi_tensor_apply_kernelI18TensorListMetadataILi3EE12AxpbyFunctorIfffEJffiEEvlPViT_T0_DpT1_)
        /*011c*/ 	.word	0x00000000
.L_75:


//--------------------- .nv.compat                --------------------------
	.section	.nv.compat,"",@"SHT_CUDA_COMPAT_INFO"
	.align	4
        /*0000*/ 	.byte	0x02, 0x09, 0x00, 0x00, 0x02, 0x02, 0x01, 0x00, 0x02, 0x05, 0x05, 0x00, 0x03, 0x07, 0x01, 0x01
        /*0010*/ 	.byte	0x02, 0x03, 0x00, 0x00, 0x02, 0x06, 0x01, 0x00, 0x04, 0x0b, 0x08, 0x00, 0x00, 0x00, 0x00, 0x00
        /*0020*/ 	.byte	0x00, 0x00, 0x00, 0x00


//--------------------- .nv.info._Z25multi_tensor_apply_kernelI18TensorListMetadataILi3EE12AxpbyFunctorIN3c104HalfES4_S4_EJffiEEvlPViT_T0_DpT1_ --------------------------
	.section	.nv.info._Z25multi_tensor_apply_kernelI18TensorListMetadataILi3EE12AxpbyFunctorIN3c104HalfES4_S4_EJffiEEvlPViT_T0_DpT1_,"",@"SHT_CUDA_INFO"
	.sectionflags	@""
	.align	4


	//----- nvinfo : EIATTR_CUDA_API_VERSION
	.align		4
        /*0000*/ 	.byte	0x04, 0x37
        /*0002*/ 	.short	(.L_77 - .L_76)
.L_76:
        /*0004*/ 	.word	0x00000082


	//----- nvinfo : EIATTR_KPARAM_INFO
	.align		4
.L_77:
        /*0008*/ 	.byte	0x04, 0x17
        /*000a*/ 	.short	(.L_79 - .L_78)
.L_78:
        /*000c*/ 	.word	0x00000000
        /*0010*/ 	.short	0x0006
        /*0012*/ 	.short	0x0c64
        /*0014*/ 	.byte	0x00, 0xf0, 0x11, 0x00


	//----- nvinfo : EIATTR_KPARAM_INFO
	.align		4
.L_79:
        /*0018*/ 	.byte	0x04, 0x17
        /*001a*/ 	.short	(.L_81 - .L_80)
.L_80:
        /*001c*/ 	.word	0x00000000
        /*0020*/ 	.short	0x0005
        /*0022*/ 	.short	0x0c60
        /*0024*/ 	.byte	0x00, 0xf0, 0x11, 0x00


	//----- nvinfo : EIATTR_KPARAM_INFO
	.align		4
.L_81:
        /*0028*/ 	.byte	0x04, 0x17
        /*002a*/ 	.short	(.L_83 - .L_82)
.L_82:
        /*002c*/ 	.word	0x00000000
        /*0030*/ 	.short	0x0004
        /*0032*/ 	.short	0x0c5c
        /*0034*/ 	.byte	0x00, 0xf0, 0x11, 0x00


	//----- nvinfo : EIATTR_KPARAM_INFO
	.align		4
.L_83:
        /*0038*/ 	.byte	0x04, 0x17
        /*003a*/ 	.short	(.L_85 - .L_84)
.L_84:
        /*003c*/ 	.word	0x00000000
        /*0040*/ 	.short	0x0003
        /*0042*/ 	.short	0x0c58
        /*0044*/ 	.byte	0x00, 0xf0, 0x05, 0x00


	//----- nvinfo : EIATTR_KPARAM_INFO
	.align		4
.L_85:
        /*0048*/ 	.byte	0x04, 0x17
        /*004a*/ 	.short	(.L_87 - .L_86)
.L_86:
        /*004c*/ 	.word	0x00000000
        /*0050*/ 	.short	0x0002
        /*0052*/ 	.short	0x0010
        /*0054*/ 	.byte	0x00, 0xf0, 0x21, 0x31


	//----- nvinfo : EIATTR_KPARAM_INFO
	.align		4
.L_87:
        /*0058*/ 	.byte	0x04, 0x17
        /*005a*/ 	.short	(.L_89 - .L_88)
.L_88:
        /*005c*/ 	.word	0x00000000
        /*0060*/ 	.short	0x0001
        /*0062*/ 	.short	0x0008
        /*0064*/ 	.byte	0x00, 0xf0, 0x21, 0x00


	//----- nvinfo : EIATTR_KPARAM_INFO
	.align		4
.L_89:
        /*0068*/ 	.byte	0x04, 0x17
        /*006a*/ 	.short	(.L_91 - .L_90)
.L_90:
        /*006c*/ 	.word	0x00000000
        /*0070*/ 	.short	0x0000
        /*0072*/ 	.short	0x0000
        /*0074*/ 	.byte	0x00, 0xf0, 0x21, 0x00


	//----- nvinfo : EIATTR_SPARSE_MMA_MASK
	.align		4
.L_91:
        /*0078*/ 	.byte	0x03, 0x50
        /*007a*/ 	.short	0x0000


	//----- nvinfo : EIATTR_MAXREG_COUNT
	.align		4
        /*007c*/ 	.byte	0x03, 0x1b
        /*007e*/ 	.short	0x00ff


	//----- nvinfo : EIATTR_MERCURY_ISA_VERSION
	.align		4
        /*0080*/ 	.byte	0x03, 0x5f
        /*0082*/ 	.short	0x0101


	//----- nvinfo : EIATTR_EXIT_INSTR_OFFSETS
	.align		4
        /*0084*/ 	.byte	0x04, 0x1c
        /*0086*/ 	.short	(.L_93 - .L_92)


	//   ....[0]....
.L_92:
        /*0088*/ 	.word	0x00001910


	//   ....[1]....
        /*008c*/ 	.word	0x00001950


	//----- nvinfo : EIATTR_CRS_STACK_SIZE
	.align		4
.L_93:
        /*0090*/ 	.byte	0x04, 0x1e
        /*0092*/ 	.short	(.L_95 - .L_94)
.L_94:
        /*0094*/ 	.word	0x00000000


	//----- nvinfo : EIATTR_CBANK_PARAM_SIZE
	.align		4
.L_95:
        /*0098*/ 	.byte	0x03, 0x19
        /*009a*/ 	.short	0x0c68


	//----- nvinfo : EIATTR_PARAM_CBANK
	.align		4
        /*009c*/ 	.byte	0x04, 0x0a
        /*009e*/ 	.short	(.L_97 - .L_96)
	.align		4
.L_96:
        /*00a0*/ 	.word	index@(.nv.constant0._Z25multi_tensor_apply_kernelI18TensorListMetadataILi3EE12AxpbyFunctorIN3c104HalfES4_S4_EJffiEEvlPViT_T0_DpT1_)
        /*00a4*/ 	.short	0x0210
        /*00a6*/ 	.short	0x0c68


	//----- nvinfo : EIATTR_SW_WAR
	.align		4
.L_97:
        /*00a8*/ 	.byte	0x04, 0x36
        /*00aa*/ 	.short	(.L_99 - .L_98)
.L_98:
        /*00ac*/ 	.word	0x00000008
.L_99:


//--------------------- .nv.info._Z25multi_tensor_apply_kernelI18TensorListMetadataILi3EE12AxpbyFunctorIN3c104HalfES4_fEJffiEEvlPViT_T0_DpT1_ --------------------------
	.section	.nv.info._Z25multi_tensor_apply_kernelI18TensorListMetadataILi3EE12AxpbyFunctorIN3c104HalfES4_fEJffiEEvlPViT_T0_DpT1_,"",@"SHT_CUDA_INFO"
	.sectionflags	@""
	.align	4


	//----- nvinfo : EIATTR_CUDA_API_VERSION
	.align		4
        /*0000*/ 	.byte	0x04, 0x37
        /*0002*/ 	.short	(.L_101 - .L_100)
.L_100:
        /*0004*/ 	.word	0x00000082


	//----- nvinfo : EIATTR_KPARAM_INFO
	.align		4
.L_101:
        /*0008*/ 	.byte	0x04, 0x17
        /*000a*/ 	.short	(.L_103 - .L_102)
.L_102:
        /*000c*/ 	.word	0x00000000
        /*0010*/ 	.short	0x0006
        /*0012*/ 	.short	0x0c64
        /*0014*/ 	.byte	0x00, 0xf0, 0x11, 0x00


	//----- nvinfo : EIATTR_KPARAM_INFO
	.align		4
.L_103:
        /*0018*/ 	.byte	0x04, 0x17
        /*001a*/ 	.short	(.L_105 - .L_104)
.L_104:
        /*001c*/ 	.word	0x00000000
        /*0020*/ 	.short	0x0005
        /*0022*/ 	.short	0x0c60
        /*0024*/ 	.byte	0x00, 0xf0, 0x11, 0x00


	//----- nvinfo : EIATTR_KPARAM_INFO
	.align		4
.L_105:
        /*0028*/ 	.byte	0x04, 0x17
        /*002a*/ 	.short	(.L_107 - .L_106)
.L_106:
        /*002c*/ 	.word	0x00000000
        /*0030*/ 	.short	0x0004
        /*0032*/ 	.short	0x0c5c
        /*0034*/ 	.byte	0x00, 0xf0, 0x11, 0x00


	//----- nvinfo : EIATTR_KPARAM_INFO
	.align		4
.L_107:
        /*0038*/ 	.byte	0x04, 0x17
        /*003a*/ 	.short	(.L_109 - .L_108)
.L_108:
        /*003c*/ 	.word	0x00000000
        /*0040*/ 	.short	0x0003
        /*0042*/ 	.short	0x0c58
        /*0044*/ 	.byte	0x00, 0xf0, 0x05, 0x00


	//----- nvinfo : EIATTR_KPARAM_INFO
	.align		4
.L_109:
        /*0048*/ 	.byte	0x04, 0x17
        /*004a*/ 	.short	(.L_111 - .L_110)
.L_110:
        /*004c*/ 	.word	0x00000000
        /*0050*/ 	.short	0x0002
        /*0052*/ 	.short	0x0010
        /*0054*/ 	.byte	0x00, 0xf0, 0x21, 0x31


	//----- nvinfo : EIATTR_KPARAM_INFO
	.align		4
.L_111:
        /*0058*/ 	.byte	0x04, 0x17
        /*005a*/ 	.short	(.L_113 - .L_112)
.L_112:
        /*005c*/ 	.word	0x00000000
        /*0060*/ 	.short	0x0001
        /*0062*/ 	.short	0x0008
        /*0064*/ 	.byte	0x00, 0xf0, 0x21, 0x00


	//----- nvinfo : EIATTR_KPARAM_INFO
	.align		4
.L_113:
        /*0068*/ 	.byte	0x04, 0x17
        /*006a*/ 	.short	(.L_115 - .L_114)
.L_114:
        /*006c*/ 	.word	0x00000000
        /*0070*/ 	.short	0x0000
        /*0072*/ 	.short	0x0000
        /*0074*/ 	.byte	0x00, 0xf0, 0x21, 0x00


	//----- nvinfo : EIATTR_SPARSE_MMA_MASK
	.align		4
.L_115:
        /*0078*/ 	.byte	0x03, 0x50
        /*007a*/ 	.short	0x0000


	//----- nvinfo : EIATTR_MAXREG_COUNT
	.align		4
        /*007c*/ 	.byte	0x03, 0x1b
        /*007e*/ 	.short	0x00ff


	//----- nvinfo : EIATTR_MERCURY_ISA_VERSION
	.align		4
        /*0080*/ 	.byte	0x03, 0x5f
        /*0082*/ 	.short	0x0101


	//----- nvinfo : EIATTR_EXIT_INSTR_OFFSETS
	.align		4
        /*0084*/ 	.byte	0x04, 0x1c
        /*0086*/ 	.short	(.L_117 - .L_116)


	//   ....[0]....
.L_116:
        /*0088*/ 	.word	0x000016e0


	//   ....[1]....
        /*008c*/ 	.word	0x00001720


	//----- nvinfo : EIATTR_CRS_STACK_SIZE
	.align		4
.L_117:
        /*0090*/ 	.byte	0x04, 0x1e
        /*0092*/ 	.short	(.L_119 - .L_118)
.L_118:
        /*0094*/ 	.word	0x00000000


	//----- nvinfo : EIATTR_CBANK_PARAM_SIZE
	.align		4
.L_119:
        /*0098*/ 	.byte	0x03, 0x19
        /*009a*/ 	.short	0x0c68


	//----- nvinfo : EIATTR_PARAM_CBANK
	.align		4
        /*009c*/ 	.byte	0x04, 0x0a
        /*009e*/ 	.short	(.L_121 - .L_120)
	.align		4
.L_120:
        /*00a0*/ 	.word	index@(.nv.constant0._Z25multi_tensor_apply_kernelI18TensorListMetadataILi3EE12AxpbyFunctorIN3c104HalfES4_fEJffiEEvlPViT_T0_DpT1_)
        /*00a4*/ 	.short	0x0210
        /*00a6*/ 	.short	0x0c68


	//----- nvinfo : EIATTR_SW_WAR
	.align		4
.L_121:
        /*00a8*/ 	.byte	0x04, 0x36
        /*00aa*/ 	.short	(.L_123 - .L_122)
.L_122:
        /*00ac*/ 	.word	0x00000008
.L_123:


//--------------------- .nv.info._Z25multi_tensor_apply_kernelI18TensorListMetadataILi3EE12AxpbyFunctorIN3c104HalfEfS4_EJffiEEvlPViT_T0_DpT1_ --------------------------
	.section	.nv.info._Z25multi_tensor_apply_kernelI18TensorListMetadataILi3EE12AxpbyFunctorIN3c104HalfEfS4_EJffiEEvlPViT_T0_DpT1_,"",@"SHT_CUDA_INFO"
	.sectionflags	@""
	.align	4


	//----- nvinfo : EIATTR_CUDA_API_VERSION
	.align		4
        /*0000*/ 	.byte	0x04, 0x37
        /*0002*/ 	.short	(.L_125 - .L_124)
.L_124:
        /*0004*/ 	.word	0x00000082


	//----- nvinfo : EIATTR_KPARAM_INFO
	.align		4
.L_125:
        /*0008*/ 	.byte	0x04, 0x17
        /*000a*/ 	.short	(.L_127 - .L_126)
.L_126:
        /*000c*/ 	.word	0x00000000
        /*0010*/ 	.short	0x0006
        /*0012*/ 	.short	0x0c64
        /*0014*/ 	.byte	0x00, 0xf0, 0x11, 0x00


	//----- nvinfo : EIATTR_KPARAM_INFO
	.align		4
.L_127:
        /*0018*/ 	.byte	0x04, 0x17
        /*001a*/ 	.short	(.L_129 - .L_128)
.L_128:
        /*001c*/ 	.word	0x00000000
        /*0020*/ 	.short	0x0005
        /*0022*/ 	.short	0x0c60
        /*0024*/ 	.byte	0x00, 0xf0, 0x11, 0x00


	//----- nvinfo : EIATTR_KPARAM_INFO
	.align		4
.L_129:
        /*0028*/ 	.byte	0x04, 0x17
        /*002a*/ 	.short	(.L_131 - .L_130)
.L_130:
        /*002c*/ 	.word	0x00000000
        /*0030*/ 	.short	0x0004
        /*0032*/ 	.short	0x0c5c
        /*0034*/ 	.byte	0x00, 0xf0, 0x11, 0x00


	//----- nvinfo : EIATTR_KPARAM_INFO
	.align		4
.L_131:
        /*0038*/ 	.byte	0x04, 0x17
        /*003a*/ 	.short	(.L_133 - .L_132)
.L_132:
        /*003c*/ 	.word	0x00000000
        /*0040*/ 	.short	0x0003
        /*0042*/ 	.short	0x0c58
        /*0044*/ 	.byte	0x00, 0xf0, 0x05, 0x00


	//----- nvinfo : EIATTR_KPARAM_INFO
	.align		4
.L_133:
        /*0048*/ 	.byte	0x04, 0x17
        /*004a*/ 	.short	(.L_135 - .L_134)
.L_134:
        /*004c*/ 	.word	0x00000000
        /*0050*/ 	.short	0x0002
        /*0052*/ 	.short	0x0010
        /*0054*/ 	.byte	0x00, 0xf0, 0x21, 0x31


	//----- nvinfo : EIATTR_KPARAM_INFO
	.align		4
.L_135:
        /*0058*/ 	.byte	0x04, 0x17
        /*005a*/ 	.short	(.L_137 - .L_136)
.L_136:
        /*005c*/ 	.word	0x00000000
        /*0060*/ 	.short	0x0001
        /*0062*/ 	.short	0x0008
        /*0064*/ 	.byte	0x00, 0xf0, 0x21, 0x00


	//----- nvinfo : EIATTR_KPARAM_INFO
	.align		4
.L_137:
        /*0068*/ 	.byte	0x04, 0x17
        /*006a*/ 	.short	(.L_139 - .L_138)
.L_138:
        /*006c*/ 	.word	0x00000000
        /*0070*/ 	.short	0x0000
        /*0072*/ 	.short	0x0000
        /*0074*/ 	.byte	0x00, 0xf0, 0x21, 0x00


	//----- nvinfo : EIATTR_SPARSE_MMA_MASK
	.align		4
.L_139:
        /*0078*/ 	.byte	0x03, 0x50
        /*007a*/ 	.short	0x0000


	//----- nvinfo : EIATTR_MAXREG_COUNT
	.align		4
        /*007c*/ 	.byte	0x03, 0x1b
        /*007e*/ 	.short	0x00ff


	//----- nvinfo : EIATTR_MERCURY_ISA_VERSION
	.align		4
        /*0080*/ 	.byte	0x03, 0x5f
        /*0082*/ 	.short	0x0101


	//----- nvinfo : EIATTR_EXIT_INSTR_OFFSETS
	.align		4
        /*0084*/ 	.byte	0x04, 0x1c
        /*0086*/ 	.short	(.L_141 - .L_140)


	//   ....[0]....
.L_140:
        /*0088*/ 	.word	0x00001790


	//   ....[1]....
        /*008c*/ 	.word	0x000017d0


	//----- nvinfo : EIATTR_CRS_STACK_SIZE
	.align		4
.L_141:
        /*0090*/ 	.byte	0x04, 0x1e
        /*0092*/ 	.short	(.L_143 - .L_142)
.L_142:
        /*0094*/ 	.word	0x00000000


	//----- nvinfo : EIATTR_CBANK_PARAM_SIZE
	.align		4
.L_143:
        /*0098*/ 	.byte	0x03, 0x19
        /*009a*/ 	.short	0x0c68


	//----- nvinfo : EIATTR_PARAM_CBANK
	.align		4
        /*009c*/ 	.byte	0x04, 0x0a
        /*009e*/ 	.short	(.L_145 - .L_144)
	.align		4
.L_144:
        /*00a0*/ 	.word	index@(.nv.constant0._Z25multi_tensor_apply_kernelI18TensorListMetadataILi3EE12AxpbyFunctorIN3c104HalfEfS4_EJffiEEvlPViT_T0_DpT1_)
        /*00a4*/ 	.short	0x0210
        /*00a6*/ 	.short	0x0c68


	//----- nvinfo : EIATTR_SW_WAR
	.align		4
.L_145:
        /*00a8*/ 	.byte	0x04, 0x36
        /*00aa*/ 	.short	(.L_147 - .L_146)
.L_146:
        /*00ac*/ 	.word	0x00000008
.L_147:


//--------------------- .nv.info._Z25multi_tensor_apply_kernelI18TensorListMetadataILi3EE12AxpbyFunctorIN3c104HalfEffEJffiEEvlPViT_T0_DpT1_ --------------------------
	.section	.nv.info._Z25multi_tensor_apply_kernelI18TensorListMetadataILi3EE12AxpbyFunctorIN3c104HalfEffEJffiEEvlPViT_T0_DpT1_,"",@"SHT_CUDA_INFO"
	.sectionflags	@""
	.align	4


	//----- nvinfo : EIATTR_CUDA_API_VERSION
	.align		4
        /*0000*/ 	.byte	0x04, 0x37
        /*0002*/ 	.short	(.L_149 - .L_148)
.L_148:
        /*0004*/ 	.word	0x00000082


	//----- nvinfo : EIATTR_KPARAM_INFO
	.align		4
.L_149:
        /*0008*/ 	.byte	0x04, 0x17
        /*000a*/ 	.short	(.L_151 - .L_150)
.L_150:
        /*000c*/ 	.word	0x00000000
        /*0010*/ 	.short	0x0006
        /*0012*/ 	.short	0x0c64
        /*0014*/ 	.byte	0x00, 0xf0, 0x11, 0x00


	//----- nvinfo : EIATTR_KPARAM_INFO
	.align		4
.L_151:
        /*0018*/ 	.byte	0x04, 0x17
        /*001a*/ 	.short	(.L_153 - .L_152)
.L_152:
        /*001c*/ 	.word	0x00000000
        /*0020*/ 	.short	0x0005
        /*0022*/ 	.short	0x0c60
        /*0024*/ 	.byte	0x00, 0xf0, 0x11, 0x00


	//----- nvinfo : EIATTR_KPARAM_INFO
	.align		4
.L_153:
        /*0028*/ 	.byte	0x04, 0x17
        /*002a*/ 	.short	(.L_155 - .L_154)
.L_154:
        /*002c*/ 	.word	0x00000000
        /*0030*/ 	.short	0x0004
        /*0032*/ 	.short	0x0c5c
        /*0034*/ 	.byte	0x00, 0xf0, 0x11, 0x00


	//----- nvinfo : EIATTR_KPARAM_INFO
	.align		4
.L_155:
        /*0038*/ 	.byte	0x04, 0x17
        /*003a*/ 	.short	(.L_157 - .L_156)
.L_156:
        /*003c*/ 	.word	0x00000000
        /*0040*/ 	.short	0x0003
        /*0042*/ 	.short	0x0c58
        /*0044*/ 	.byte	0x00, 0xf0, 0x05, 0x00


	//----- nvinfo : EIATTR_KPARAM_INFO
	.align		4
.L_157:
        /*0048*/ 	.byte	0x04, 0x17
        /*004a*/ 	.short	(.L_159 - .L_158)
.L_158:
        /*004c*/ 	.word	0x00000000
        /*0050*/ 	.short	0x0002
        /*0052*/ 	.short	0x0010
        /*0054*/ 	.byte	0x00, 0xf0, 0x21, 0x31


	//----- nvinfo : EIATTR_KPARAM_INFO
	.align		4
.L_159:
        /*0058*/ 	.byte	0x04, 0x17
        /*005a*/ 	.short	(.L_161 - .L_160)
.L_160:
        /*005c*/ 	.word	0x00000000
        /*0060*/ 	.short	0x0001
        /*0062*/ 	.short	0x0008
        /*0064*/ 	.byte	0x00, 0xf0, 0x21, 0x00


	//----- nvinfo : EIATTR_KPARAM_INFO
	.align		4
.L_161:
        /*0068*/ 	.byte	0x04, 0x17
        /*006a*/ 	.short	(.L_163 - .L_162)
.L_162:
        /*006c*/ 	.word	0x00000000
        /*0070*/ 	.short	0x0000
        /*0072*/ 	.short	0x0000
        /*0074*/ 	.byte	0x00, 0xf0, 0x21, 0x00


	//----- nvinfo : EIATTR_SPARSE_MMA_MASK
	.align		4
.L_163:
        /*0078*/ 	.byte	0x03, 0x50
        /*007a*/ 	.short	0x0000


	//----- nvinfo : EIATTR_MAXREG_COUNT
	.align		4
        /*007c*/ 	.byte	0x03, 0x1b
        /*007e*/ 	.short	0x00ff


	//----- nvinfo : EIATTR_MERCURY_ISA_VERSION
	.align		4
        /*0080*/ 	.byte	0x03, 0x5f
        /*0082*/ 	.short	0x0101


	//----- nvinfo : EIATTR_EXIT_INSTR_OFFSETS
	.align		4
        /*0084*/ 	.byte	0x04, 0x1c
        /*0086*/ 	.short	(.L_165 - .L_164)


	//   ....[0]....
.L_164:
        /*0088*/ 	.word	0x00001570


	//   ....[1]....
        /*008c*/ 	.word	0x000015b0


	//----- nvinfo : EIATTR_CRS_STACK_SIZE
	.align		4
.L_165:
        /*0090*/ 	.byte	0x04, 0x1e
        /*0092*/ 	.short	(.L_167 - .L_166)
.L_166:
        /*0094*/ 	.word	0x00000000


	//----- nvinfo : EIATTR_CBANK_PARAM_SIZE
	.align		4
.L_167:
        /*0098*/ 	.byte	0x03, 0x19
        /*009a*/ 	.short	0x0c68


	//----- nvinfo : EIATTR_PARAM_CBANK
	.align		4
        /*009c*/ 	.byte	0x04, 0x0a
        /*009e*/ 	.short	(.L_169 - .L_168)
	.align		4
.L_168:
        /*00a0*/ 	.word	index@(.nv.constant0._Z25multi_tensor_apply_kernelI18TensorListMetadataILi3EE12AxpbyFunctorIN3c104HalfEffEJffiEEvlPViT_T0_DpT1_)
        /*00a4*/ 	.short	0x0210
        /*00a6*/ 	.short	0x0c68


	//----- nvinfo : EIATTR_SW_WAR
	.align		4
.L_169:
        /*00a8*/ 	.byte	0x04, 0x36
        /*00aa*/ 	.short	(.L_171 - .L_170)
.L_170:
        /*00ac*/ 	.word	0x00000008
.L_171:


//--------------------- .nv.info._Z25multi_tensor_apply_kernelI18TensorListMetadataILi3EE12AxpbyFunctorIfN3c104HalfES4_EJffiEEvlPViT_T0_DpT1_ --------------------------
	.section	.nv.info._Z25multi_tensor_apply_kernelI18TensorListMetadataILi3EE12AxpbyFunctorIfN3c104HalfES4_EJffiEEvlPViT_T0_DpT1_,"",@"SHT_CUDA_INFO"
	.sectionflags	@""
	.align	4


	//----- nvinfo : EIATTR_CUDA_API_VERSION
	.align		4
        /*0000*/ 	.byte	0x04, 0x37
        /*0002*/ 	.short	(.L_173 - .L_172)
.L_172:
        /*0004*/ 	.word	0x00000082


	//----- nvinfo : EIATTR_KPARAM_INFO
	.align		4
.L_173:
        /*0008*/ 	.byte	0x04, 0x17
        /*000a*/ 	.short	(.L_175 - .L_174)
.L_174:
        /*000c*/ 	.word	0x00000000
        /*0010*/ 	.short	0x0006
        /*0012*/ 	.short	0x0c64
        /*0014*/ 	.byte	0x00, 0xf0, 0x11, 0x00


	//----- nvinfo : EIATTR_KPARAM_INFO
	.align		4
.L_175:
        /*0018*/ 	.byte	0x04, 0x17
        /*001a*/ 	.short	(.L_177 - .L_176)
.L_176:
        /*001c*/ 	.word	0x00000000
        /*0020*/ 	.short	0x0005
        /*0022*/ 	.short	0x0c60
        /*0024*/ 	.byte	0x00, 0xf0, 0x11, 0x00


	//----- nvinfo : EIATTR_KPARAM_INFO
	.align		4
.L_177:
        /*0028*/ 	.byte	0x04, 0x17
        /*002a*/ 	.short	(.L_179 - .L_178)
.L_178:
        /*002c*/ 	.word	0x00000000
        /*0030*/ 	.short	0x0004
        /*0032*/ 	.short	0x0c5c
        /*0034*/ 	.byte	0x00, 0xf0, 0x11, 0x00


	//----- nvinfo : EIATTR_KPARAM_INFO
	.align		4
.L_179:
        /*0038*/ 	.byte	0x04, 0x17
        /*003a*/ 	.short	(.L_181 - .L_180)
.L_180:
        /*003c*/ 	.word	0x00000000
        /*0040*/ 	.short	0x0003
        /*0042*/ 	.short	0x0c58
        /*0044*/ 	.byte	0x00, 0xf0, 0x05, 0x00


	//----- nvinfo : EIATTR_KPARAM_INFO
	.align		4
.L_181:
        /*0048*/ 	.byte	0x04, 0x17
        /*004a*/ 	.short	(.L_183 - .L_182)
.L_182:
        /*004c*/ 	.word	0x00000000
        /*0050*/ 	.short	0x0002
        /*0052*/ 	.short	0x0010
        /*0054*/ 	.byte	0x00, 0xf0, 0x21, 0x31


	//----- nvinfo : EIATTR_KPARAM_INFO
	.align		4
.L_183:
        /*0058*/ 	.byte	0x04, 0x17
        /*005a*/ 	.short	(.L_185 - .L_184)
.L_184:
        /*005c*/ 	.word	0x00000000
        /*0060*/ 	.short	0x0001
        /*0062*/ 	.short	0x0008
        /*0064*/ 	.byte	0x00, 0xf0, 0x21, 0x00


	//----- nvinfo : EIATTR_KPARAM_INFO
	.align		4
.L_185:
        /*0068*/ 	.byte	0x04, 0x17
        /*006a*/ 	.short	(.L_187 - .L_186)
.L_186:
        /*006c*/ 	.word	0x00000000
        /*0070*/ 	.short	0x0000
        /*0072*/ 	.short	0x0000
        /*0074*/ 	.byte	0x00, 0xf0, 0x21, 0x00


	//----- nvinfo : EIATTR_SPARSE_MMA_MASK
	.align		4
.L_187:
        /*0078*/ 	.byte	0x03, 0x50
        /*007a*/ 	.short	0x0000


	//----- nvinfo : EIATTR_MAXREG_COUNT
	.align		4
        /*007c*/ 	.byte	0x03, 0x1b
        /*007e*/ 	.short	0x00ff


	//----- nvinfo : EIATTR_MERCURY_ISA_VERSION
	.align		4
        /*0080*/ 	.byte	0x03, 0x5f
        /*0082*/ 	.short	0x0101


	//----- nvinfo : EIATTR_EXIT_INSTR_OFFSETS
	.align		4
        /*0084*/ 	.byte	0x04, 0x1c
        /*0086*/ 	.short	(.L_189 - .L_188)


	//   ....[0]....
.L_188:
        /*0088*/ 	.word	0x00001790


	//   ....[1]....
        /*008c*/ 	.word	0x000017d0


	//----- nvinfo : EIATTR_CRS_STACK_SIZE
	.align		4
.L_189:
        /*0090*/ 	.byte	0x04, 0x1e
        /*0092*/ 	.short	(.L_191 - .L_190)
.L_190:
        /*0094*/ 	.word	0x00000000


	//----- nvinfo : EIATTR_CBANK_PARAM_SIZE
	.align		4
.L_191:
        /*0098*/ 	.byte	0x03, 0x19
        /*009a*/ 	.short	0x0c68


	//----- nvinfo : EIATTR_PARAM_CBANK
	.align		4
        /*009c*/ 	.byte	0x04, 0x0a
        /*009e*/ 	.short	(.L_193 - .L_192)
	.align		4
.L_192:
        /*00a0*/ 	.word	index@(.nv.constant0._Z25multi_tensor_apply_kernelI18TensorListMetadataILi3EE12AxpbyFunctorIfN3c104HalfES4_EJffiEEvlPViT_T0_DpT1_)
        /*00a4*/ 	.short	0x0210
        /*00a6*/ 	.short	0x0c68


	//----- nvinfo : EIATTR_SW_WAR
	.align		4
.L_193:
        /*00a8*/ 	.byte	0x04, 0x36
        /*00aa*/ 	.short	(.L_195 - .L_194)
.L_194:
        /*00ac*/ 	.word	0x00000008
.L_195:


//--------------------- .nv.info._Z25multi_tensor_apply_kernelI18TensorListMetadataILi3EE12AxpbyFunctorIfN3c104HalfEfEJffiEEvlPViT_T0_DpT1_ --------------------------
	.section	.nv.info._Z25multi_tensor_apply_kernelI18TensorListMetadataILi3EE12AxpbyFunctorIfN3c104HalfEfEJffiEEvlPViT_T0_DpT1_,"",@"SHT_CUDA_INFO"
	.sectionflags	@""
	.align	4


	//----- nvinfo : EIATTR_CUDA_API_VERSION
	.align		4
        /*0000*/ 	.byte	0x04, 0x37
        /*0002*/ 	.short	(.L_197 - .L_196)
.L_196:
        /*0004*/ 	.word	0x00000082


	//----- nvinfo : EIATTR_KPARAM_INFO
	.align		4
.L_197:
        /*0008*/ 	.byte	0x04, 0x17
        /*000a*/ 	.short	(.L_199 - .L_198)
.L_198:
        /*000c*/ 	.word	0x00000000
        /*0010*/ 	.short	0x0006
        /*0012*/ 	.short	0x0c64
        /*0014*/ 	.byte	0x00, 0xf0, 0x11, 0x00


	//----- nvinfo : EIATTR_KPARAM_INFO
	.align		4
.L_199:
        /*0018*/ 	.byte	0x04, 0x17
        /*001a*/ 	.short	(.L_201 - .L_200)
.L_200:
        /*001c*/ 	.word	0x00000000
        /*0020*/ 	.short	0x0005
        /*0022*/ 	.short	0x0c60
        /*0024*/ 	.byte	0x00, 0xf0, 0x11, 0x00


	//----- nvinfo : EIATTR_KPARAM_INFO
	.align		4
.L_201:
        /*0028*/ 	.byte	0x04, 0x17
        /*002a*/ 	.short	(.L_203 - .L_202)
.L_202:
        /*002c*/ 	.word	0x00000000
        /*0030*/ 	.short	0x0004
        /*0032*/ 	.short	0x0c5c
        /*0034*/ 	.byte	0x00, 0xf0, 0x11, 0x00


	//----- nvinfo : EIATTR_KPARAM_INFO
	.align		4
.L_203:
        /*0038*/ 	.byte	0x04, 0x17
        /*003a*/ 	.short	(.L_205 - .L_204)
.L_204:
        /*003c*/ 	.word	0x00000000
        /*0040*/ 	.short	0x0003
        /*0042*/ 	.short	0x0c58
        /*0044*/ 	.byte	0x00, 0xf0, 0x05, 0x00


	//----- nvinfo : EIATTR_KPARAM_INFO
	.align		4
.L_205:
        /*0048*/ 	.byte	0x04, 0x17
        /*004a*/ 	.short	(.L_207 - .L_206)
.L_206:
        /*004c*/ 	.word	0x00000000
        /*0050*/ 	.short	0x0002
        /*0052*/ 	.short	0x0010
        /*0054*/ 	.byte	0x00, 0xf0, 0x21, 0x31


	//----- nvinfo : EIATTR_KPARAM_INFO
	.align		4
.L_207:
        /*0058*/ 	.byte	0x04, 0x17
        /*005a*/ 	.short	(.L_209 - .L_208)
.L_208:
        /*005c*/ 	.word	0x00000000
        /*0060*/ 	.short	0x0001
        /*0062*/ 	.short	0x0008
        /*0064*/ 	.byte	0x00, 0xf0, 0x21, 0x00


	//----- nvinfo : EIATTR_KPARAM_INFO
	.align		4
.L_209:
        /*0068*/ 	.byte	0x04, 0x17
        /*006a*/ 	.short	(.L_211 - .L_210)
.L_210:
        /*006c*/ 	.word	0x00000000
        /*0070*/ 	.short	0x0000
        /*0072*/ 	.short	0x0000
        /*0074*/ 	.byte	0x00, 0xf0, 0x21, 0x00


	//----- nvinfo : EIATTR_SPARSE_MMA_MASK
	.align		4
.L_211:
        /*0078*/ 	.byte	0x03, 0x50
        /*007a*/ 	.short	0x0000


	//----- nvinfo : EIATTR_MAXREG_COUNT
	.align		4
        /*007c*/ 	.byte	0x03, 0x1b
        /*007e*/ 	.short	0x00ff


	//----- nvinfo : EIATTR_MERCURY_ISA_VERSION
	.align		4
        /*0080*/ 	.byte	0x03, 0x5f
        /*0082*/ 	.short	0x0101


	//----- nvinfo : EIATTR_EXIT_INSTR_OFFSETS
	.align		4
        /*0084*/ 	.byte	0x04, 0x1c
        /*0086*/ 	.short	(.L_213 - .L_212)


	//   ....[0]....
.L_212:
        /*0088*/ 	.word	0x00001580


	//   ....[1]....
        /*008c*/ 	.word	0x000015c0


	//----- nvinfo : EIATTR_CRS_STACK_SIZE
	.align		4
.L_213:
        /*0090*/ 	.byte	0x04, 0x1e
        /*0092*/ 	.short	(.L_215 - .L_214)
.L_214:
        /*0094*/ 	.word	0x00000000


	//----- nvinfo : EIATTR_CBANK_PARAM_SIZE
	.align		4
.L_215:
        /*0098*/ 	.byte	0x03, 0x19
        /*009a*/ 	.short	0x0c68


	//----- nvinfo : EIATTR_PARAM_CBANK
	.align		4
        /*009c*/ 	.byte	0x04, 0x0a
        /*009e*/ 	.short	(.L_217 - .L_216)
	.align		4
.L_216:
        /*00a0*/ 	.word	index@(.nv.constant0._Z25multi_tensor_apply_kernelI18TensorListMetadataILi3EE12AxpbyFunctorIfN3c104HalfEfEJffiEEvlPViT_T0_DpT1_)
        /*00a4*/ 	.short	0x0210
        /*00a6*/ 	.short	0x0c68


	//----- nvinfo : EIATTR_SW_WAR
	.align		4
.L_217:
        /*00a8*/ 	.byte	0x04, 0x36
        /*00aa*/ 	.short	(.L_219 - .L_218)
.L_218:
        /*00ac*/ 	.word	0x00000008
.L_219:


//--------------------- .nv.info._Z25multi_tensor_apply_kernelI18TensorListMetadataILi3EE12AxpbyFunctorIffN3c104HalfEEJffiEEvlPViT_T0_DpT1_ --------------------------
	.section	.nv.info._Z25multi_tensor_apply_kernelI18TensorListMetadataILi3EE12AxpbyFunctorIffN3c104HalfEEJffiEEvlPViT_T0_DpT1_,"",@"SHT_CUDA_INFO"
	.sectionflags	@""
	.align	4


	//----- nvinfo : EIATTR_CUDA_API_VERSION
	.align		4
        /*0000*/ 	.byte	0x04, 0x37
        /*0002*/ 	.short	(.L_221 - .L_220)
.L_220:
        /*0004*/ 	.word	0x00000082


	//----- nvinfo : EIATTR_KPARAM_INFO
	.align		4
.L_221:
        /*0008*/ 	.byte	0x04, 0x17
        /*000a*/ 	.short	(.L_223 - .L_222)
.L_222:
        /*000c*/ 	.word	0x00000000
        /*0010*/ 	.short	0x0006
        /*0012*/ 	.short	0x0c64
        /*0014*/ 	.byte	0x00, 0xf0, 0x11, 0x00


	//----- nvinfo : EIATTR_KPARAM_INFO
	.align		4
.L_223:
        /*0018*/ 	.byte	0x04, 0x17
        /*001a*/ 	.short	(.L_225 - .L_224)
.L_224:
        /*001c*/ 	.word	0x00000000
        /*0020*/ 	.short	0x0005
        /*0022*/ 	.short	0x0c60
        /*0024*/ 	.byte	0x00, 0xf0, 0x11, 0x00


	//----- nvinfo : EIATTR_KPARAM_INFO
	.align		4
.L_225:
        /*0028*/ 	.byte	0x04, 0x17
        /*002a*/ 	.short	(.L_227 - .L_226)
.L_226:
        /*002c*/ 	.word	0x00000000
        /*0030*/ 	.short	0x0004
        /*0032*/ 	.short	0x0c5c
        /*0034*/ 	.byte	0x00, 0xf0, 0x11, 0x00


	//----- nvinfo : EIATTR_KPARAM_INFO
	.align		4
.L_227:
        /*0038*/ 	.byte	0x04, 0x17
        /*003a*/ 	.short	(.L_229 - .L_228)
.L_228:
        /*003c*/ 	.word	0x00000000
        /*0040*/ 	.short	0x0003
        /*0042*/ 	.short	0x0c58
        /*0044*/ 	.byte	0x00, 0xf0, 0x05, 0x00


	//----- nvinfo : EIATTR_KPARAM_INFO
	.align		4
.L_229:
        /*0048*/ 	.byte	0x04, 0x17
        /*004a*/ 	.short	(.L_231 - .L_230)
.L_230:
        /*004c*/ 	.word	0x00000000
        /*0050*/ 	.short	0x0002
        /*0052*/ 	.short	0x0010
        /*0054*/ 	.byte	0x00, 0xf0, 0x21, 0x31


	//----- nvinfo : EIATTR_KPARAM_INFO
	.align		4
.L_231:
        /*0058*/ 	.byte	0x04, 0x17
        /*005a*/ 	.short	(.L_233 - .L_232)
.L_232:
        /*005c*/ 	.word	0x00000000
        /*0060*/ 	.short	0x0001
        /*0062*/ 	.short	0x0008
        /*0064*/ 	.byte	0x00, 0xf0, 0x21, 0x00


	//----- nvinfo : EIATTR_KPARAM_INFO
	.align		4
.L_233:
        /*0068*/ 	.byte	0x04, 0x17
        /*006a*/ 	.short	(.L_235 - .L_234)
.L_234:
        /*006c*/ 	.word	0x00000000
        /*0070*/ 	.short	0x0000
        /*0072*/ 	.short	0x0000
        /*0074*/ 	.byte	0x00, 0xf0, 0x21, 0x00


	//----- nvinfo : EIATTR_SPARSE_MMA_MASK
	.align		4
.L_235:
        /*0078*/ 	.byte	0x03, 0x50
        /*007a*/ 	.short	0x0000


	//----- nvinfo : EIATTR_MAXREG_COUNT
	.align		4
        /*007c*/ 	.byte	0x03, 0x1b
        /*007e*/ 	.short	0x00ff


	//----- nvinfo : EIATTR_MERCURY_ISA_VERSION
	.align		4
        /*0080*/ 	.byte	0x03, 0x5f
        /*0082*/ 	.short	0x0101


	//----- nvinfo : EIATTR_EXIT_INSTR_OFFSETS
	.align		4
        /*0084*/ 	.byte	0x04, 0x1c
        /*0086*/ 	.short	(.L_237 - .L_236)


	//   ....[0]....
.L_236:
        /*0088*/ 	.word	0x00001620


	//   ....[1]....
        /*008c*/ 	.word	0x00001660


	//----- nvinfo : EIATTR_CRS_STACK_SIZE
	.align		4
.L_237:
        /*0090*/ 	.byte	0x04, 0x1e
        /*0092*/ 	.short	(.L_239 - .L_238)
.L_238:
        /*0094*/ 	.word	0x00000000


	//----- nvinfo : EIATTR_CBANK_PARAM_SIZE
	.align		4
.L_239:
        /*0098*/ 	.byte	0x03, 0x19
        /*009a*/ 	.short	0x0c68


	//----- nvinfo : EIATTR_PARAM_CBANK
	.align		4
        /*009c*/ 	.byte	0x04, 0x0a
        /*009e*/ 	.short	(.L_241 - .L_240)
	.align		4
.L_240:
        /*00a0*/ 	.word	index@(.nv.constant0._Z25multi_tensor_apply_kernelI18TensorListMetadataILi3EE12AxpbyFunctorIffN3c104HalfEEJffiEEvlPViT_T0_DpT1_)
        /*00a4*/ 	.short	0x0210
        /*00a6*/ 	.short	0x0c68


	//----- nvinfo : EIATTR_SW_WAR
	.align		4
.L_241:
        /*00a8*/ 	.byte	0x04, 0x36
        /*00aa*/ 	.short	(.L_243 - .L_242)
.L_242:
        /*00ac*/ 	.word	0x00000008
.L_243:


//--------------------- .nv.info._Z25multi_tensor_apply_kernelI18TensorListMetadataILi3EE12AxpbyFunctorIfffEJffiEEvlPViT_T0_DpT1_ --------------------------
	.section	.nv.info._Z25multi_tensor_apply_kernelI18TensorListMetadataILi3EE12AxpbyFunctorIfffEJffiEEvlPViT_T0_DpT1_,"",@"SHT_CUDA_INFO"
	.sectionflags	@""
	.align	4


	//----- nvinfo : EIATTR_CUDA_API_VERSION
	.align		4
        /*0000*/ 	.byte	0x04, 0x37
        /*0002*/ 	.short	(.L_245 - .L_244)
.L_244:
        /*0004*/ 	.word	0x00000082


	//----- nvinfo : EIATTR_KPARAM_INFO
	.align		4
.L_245:
        /*0008*/ 	.byte	0x04, 0x17
        /*000a*/ 	.short	(.L_247 - .L_246)
.L_246:
        /*000c*/ 	.word	0x00000000
        /*0010*/ 	.short	0x0006
        /*0012*/ 	.short	0x0c64
        /*0014*/ 	.byte	0x00, 0xf0, 0x11, 0x00


	//----- nvinfo : EIATTR_KPARAM_INFO
	.align		4
.L_247:
        /*0018*/ 	.byte	0x04, 0x17
        /*001a*/ 	.short	(.L_249 - .L_248)
.L_248:
        /*001c*/ 	.word	0x00000000
        /*0020*/ 	.short	0x0005
        /*0022*/ 	.short	0x0c60
        /*0024*/ 	.byte	0x00, 0xf0, 0x11, 0x00


	//----- nvinfo : EIATTR_KPARAM_INFO
	.align		4
.L_249:
        /*0028*/ 	.byte	0x04, 0x17
        /*002a*/ 	.short	(.L_251 - .L_250)
.L_250:
        /*002c*/ 	.word	0x00000000
        /*0030*/ 	.short	0x0004
        /*0032*/ 	.short	0x0c5c
        /*0034*/ 	.byte	0x00, 0xf0, 0x11, 0x00


	//----- nvinfo : EIATTR_KPARAM_INFO
	.align		4
.L_251:
        /*0038*/ 	.byte	0x04, 0x17
        /*003a*/ 	.short	(.L_253 - .L_252)
.L_252:
        /*003c*/ 	.word	0x00000000
        /*0040*/ 	.short	0x0003
        /*0042*/ 	.short	0x0c58
        /*0044*/ 	.byte	0x00, 0xf0, 0x05, 0x00


	//----- nvinfo : EIATTR_KPARAM_INFO
	.align		4
.L_253:
        /*0048*/ 	.byte	0x04, 0x17
        /*004a*/ 	.short	(.L_255 - .L_254)
.L_254:
        /*004c*/ 	.word	0x00000000
        /*0050*/ 	.short	0x0002
        /*0052*/ 	.short	0x0010
        /*0054*/ 	.byte	0x00, 0xf0, 0x21, 0x31


	//----- nvinfo : EIATTR_KPARAM_INFO
	.align		4
.L_255:
        /*0058*/ 	.byte	0x04, 0x17
        /*005a*/ 	.short	(.L_257 - .L_256)
.L_256:
        /*005c*/ 	.word	0x00000000
        /*0060*/ 	.short	0x0001
        /*0062*/ 	.short	0x0008
        /*0064*/ 	.byte	0x00, 0xf0, 0x21, 0x00


	//----- nvinfo : EIATTR_KPARAM_INFO
	.align		4
.L_257:
        /*0068*/ 	.byte	0x04, 0x17
        /*006a*/ 	.short	(.L_259 - .L_258)
.L_258:
        /*006c*/ 	.word	0x00000000
        /*0070*/ 	.short	0x0000
        /*0072*/ 	.short	0x0000
        /*0074*/ 	.byte	0x00, 0xf0, 0x21, 0x00


	//----- nvinfo : EIATTR_SPARSE_MMA_MASK
	.align		4
.L_259:
        /*0078*/ 	.byte	0x03, 0x50
        /*007a*/ 	.short	0x0000


	//----- nvinfo : EIATTR_MAXREG_COUNT
	.align		4
        /*007c*/ 	.byte	0x03, 0x1b
        /*007e*/ 	.short	0x00ff


	//----- nvinfo : EIATTR_MERCURY_ISA_VERSION
	.align		4
        /*0080*/ 	.byte	0x03, 0x5f
        /*0082*/ 	.short	0x0101


	//----- nvinfo : EIATTR_EXIT_INSTR_OFFSETS
	.align		4
        /*0084*/ 	.byte	0x04, 0x1c
        /*0086*/ 	.short	(.L_261 - .L_260)


	//   ....[0]....
.L_260:
        /*0088*/ 	.word	0x000013e0


	//   ....[1]....
        /*008c*/ 	.word	0x00001420


	//----- nvinfo : EIATTR_CRS_STACK_SIZE
	.align		4
.L_261:
        /*0090*/ 	.byte	0x04, 0x1e
        /*0092*/ 	.short	(.L_263 - .L_262)
.L_262:
        /*0094*/ 	.word	0x00000000


	//----- nvinfo : EIATTR_CBANK_PARAM_SIZE
	.align		4
.L_263:
        /*0098*/ 	.byte	0x03, 0x19
        /*009a*/ 	.short	0x0c68


	//----- nvinfo : EIATTR_PARAM_CBANK
	.align		4
        /*009c*/ 	.byte	0x04, 0x0a
        /*009e*/ 	.short	(.L_265 - .L_264)
	.align		4
.L_264:
        /*00a0*/ 	.word	index@(.nv.constant0._Z25multi_tensor_apply_kernelI18TensorListMetadataILi3EE12AxpbyFunctorIfffEJffiEEvlPViT_T0_DpT1_)
        /*00a4*/ 	.short	0x0210
        /*00a6*/ 	.short	0x0c68


	//----- nvinfo : EIATTR_SW_WAR
	.align		4
.L_265:
        /*00a8*/ 	.byte	0x04, 0x36
        /*00aa*/ 	.short	(.L_267 - .L_266)
.L_266:
        /*00ac*/ 	.word	0x00000008
.L_267:


//--------------------- .nv.callgraph             --------------------------
	.section	.nv.callgraph,"",@"SHT_CUDA_CALLGRAPH"
	.align	4
	.sectionentsize	8
	.align		4
        /*0000*/ 	.word	0x00000000
	.align		4
        /*0004*/ 	.word	0xffffffff
	.align		4
        /*0008*/ 	.word	0x00000000
	.align		4
        /*000c*/ 	.word	0xfffffffe
	.align		4
        /*0010*/ 	.word	0x00000000
	.align		4
        /*0014*/ 	.word	0xfffffffd
	.align		4
        /*0018*/ 	.word	0x00000000
	.align		4
        /*001c*/ 	.word	0xfffffffc


//--------------------- .nv.constant4             --------------------------
	.section	.nv.constant4,"a",@progbits
	.align	8
	.align		8
.nv.constant4:
        /*0000*/ 	.dword	_ZN59_INTERNAL_2387b98c_28_multi_tensor_axpby_kernel_cu_35eb66404cuda3std3__45__cpo5beginE
	.align		8
        /*0008*/ 	.dword	_ZN59_INTERNAL_2387b98c_28_multi_tensor_axpby_kernel_cu_35eb66404cuda3std3__45__cpo3endE
	.align		8
        /*0010*/ 	.dword	_ZN59_INTERNAL_2387b98c_28_multi_tensor_axpby_kernel_cu_35eb66404cuda3std3__45__cpo6cbeginE
	.align		8
        /*0018*/ 	.dword	_ZN59_INTERNAL_2387b98c_28_multi_tensor_axpby_kernel_cu_35eb66404cuda3std3__45__cpo4cendE
	.align		8
        /*0020*/ 	.dword	_ZN59_INTERNAL_2387b98c_28_multi_tensor_axpby_kernel_cu_35eb66404cuda3std3__45__cpo6rbeginE
	.align		8
        /*0028*/ 	.dword	_ZN59_INTERNAL_2387b98c_28_multi_tensor_axpby_kernel_cu_35eb66404cuda3std3__45__cpo4rendE
	.align		8
        /*0030*/ 	.dword	_ZN59_INTERNAL_2387b98c_28_multi_tensor_axpby_kernel_cu_35eb66404cuda3std3__45__cpo7crbeginE
	.align		8
        /*0038*/ 	.dword	_ZN59_INTERNAL_2387b98c_28_multi_tensor_axpby_kernel_cu_35eb66404cuda3std3__45__cpo5crendE
	.align		8
        /*0040*/ 	.dword	_ZN59_INTERNAL_2387b98c_28_multi_tensor_axpby_kernel_cu_35eb66404cuda3std3__461_GLOBAL__N__2387b98c_28_multi_tensor_axpby_kernel_cu_35eb66406ignoreE
	.align		8
        /*0048*/ 	.dword	_ZN59_INTERNAL_2387b98c_28_multi_tensor_axpby_kernel_cu_35eb66404cuda3std3__419piecewise_constructE
	.align		8
        /*0050*/ 	.dword	_ZN59_INTERNAL_2387b98c_28_multi_tensor_axpby_kernel_cu_35eb66404cuda3std3__48in_placeE
	.align		8
        /*0058*/ 	.dword	_ZN59_INTERNAL_2387b98c_28_multi_tensor_axpby_kernel_cu_35eb66404cuda3std3__420unreachable_sentinelE
	.align		8
        /*0060*/ 	.dword	_ZN59_INTERNAL_2387b98c_28_multi_tensor_axpby_kernel_cu_35eb66404cuda3std6ranges3__45__cpo4swapE
	.align		8
        /*0068*/ 	.dword	_ZN59_INTERNAL_2387b98c_28_multi_tensor_axpby_kernel_cu_35eb66404cuda3std6ranges3__45__cpo9iter_moveE
	.align		8
        /*0070*/ 	.dword	_ZN59_INTERNAL_2387b98c_28_multi_tensor_axpby_kernel_cu_35eb66404cuda3std6ranges3__45__cpo5beginE
	.align		8
        /*0078*/ 	.dword	_ZN59_INTERNAL_2387b98c_28_multi_tensor_axpby_kernel_cu_35eb66404cuda3std6ranges3__45__cpo3endE
	.align		8
        /*0080*/ 	.dword	_ZN59_INTERNAL_2387b98c_28_multi_tensor_axpby_kernel_cu_35eb66404cuda3std6ranges3__45__cpo6cbeginE
	.align		8
        /*0088*/ 	.dword	_ZN59_INTERNAL_2387b98c_28_multi_tensor_axpby_kernel_cu_35eb66404cuda3std6ranges3__45__cpo4cendE
	.align		8
        /*0090*/ 	.dword	_ZN59_INTERNAL_2387b98c_28_multi_tensor_axpby_kernel_cu_35eb66404cuda3std6ranges3__45__cpo7advanceE
	.align		8
        /*0098*/ 	.dword	_ZN59_INTERNAL_2387b98c_28_multi_tensor_axpby_kernel_cu_35eb66404cuda3std6ranges3__45__cpo9iter_swapE
	.align		8
        /*00a0*/ 	.dword	_ZN59_INTERNAL_2387b98c_28_multi_tensor_axpby_kernel_cu_35eb66404cuda3std6ranges3__45__cpo4nextE
	.align		8
        /*00a8*/ 	.dword	_ZN59_INTERNAL_2387b98c_28_multi_tensor_axpby_kernel_cu_35eb66404cuda3std6ranges3__45__cpo4prevE
	.align		8
        /*00b0*/ 	.dword	_ZN59_INTERNAL_2387b98c_28_multi_tensor_axpby_kernel_cu_35eb66404cuda3std6ranges3__45__cpo4dataE
	.align		8
        /*00b8*/ 	.dword	_ZN59_INTERNAL_2387b98c_28_multi_tensor_axpby_kernel_cu_35eb66404cuda3std6ranges3__45__cpo5cdataE
	.align		8
        /*00c0*/ 	.dword	_ZN59_INTERNAL_2387b98c_28_multi_tensor_axpby_kernel_cu_35eb66404cuda3std6ranges3__45__cpo4sizeE
	.align		8
        /*00c8*/ 	.dword	_ZN59_INTERNAL_2387b98c_28_multi_tensor_axpby_kernel_cu_35eb66404cuda3std6ranges3__45__cpo5ssizeE
	.align		8
        /*00d0*/ 	.dword	_ZN59_INTERNAL_2387b98c_28_multi_tensor_axpby_kernel_cu_35eb66404cuda3std6ranges3__45__cpo8distanceE
	.align		8
        /*00d8*/ 	.dword	_ZN59_INTERNAL_2387b98c_28_multi_tensor_axpby_kernel_cu_35eb66406thrust23THRUST_300001_SM_900_NS6system6detail10sequential3seqE


//--------------------- .text._Z25multi_tensor_apply_kernelI18TensorListMetadataILi3EE12AxpbyFunctorIN3c104HalfES4_S4_EJffiEEvlPViT_T0_DpT1_ --------------------------
	.section	.text._Z25multi_tensor_apply_kernelI18TensorListMetadataILi3EE12AxpbyFunctorIN3c104HalfES4_S4_EJffiEEvlPViT_T0_DpT1_,"ax",@progbits
	.align	128
        .global         _Z25multi_tensor_apply_kernelI18TensorListMetadataILi3EE12AxpbyFunctorIN3c104HalfES4_S4_EJffiEEvlPViT_T0_DpT1_
        .type           _Z25multi_tensor_apply_kernelI18TensorListMetadataILi3EE12AxpbyFunctorIN3c104HalfES4_S4_EJffiEEvlPViT_T0_DpT1_,@function
        .size           _Z25multi_tensor_apply_kernelI18TensorListMetadataILi3EE12AxpbyFunctorIN3c104HalfES4_S4_EJffiEEvlPViT_T0_DpT1_,(.L_x_152 - _Z25multi_tensor_apply_kernelI18TensorListMetadataILi3EE12AxpbyFunctorIN3c104HalfES4_S4_EJffiEEvlPViT_T0_DpT1_)
        .other          _Z25multi_tensor_apply_kernelI18TensorListMetadataILi3EE12AxpbyFunctorIN3c104HalfES4_S4_EJffiEEvlPViT_T0_DpT1_,@"STO_CUDA_ENTRY STV_DEFAULT"
_Z25multi_tensor_apply_kernelI18TensorListMetadataILi3EE12AxpbyFunctorIN3c104HalfES4_S4_EJffiEEvlPViT_T0_DpT1_:
.text._Z25multi_tensor_apply_kernelI18TensorListMetadataILi3EE12AxpbyFunctorIN3c104HalfES4_S4_EJffiEEvlPViT_T0_DpT1_:
[----:B------:R-:W-:Y:S01]  /*0000*/  LDC R1, c[0x0][0x28] ;  /* 0x00000a00ff017b82 */ /* 0x000fe20000000800 */
[----:B------:R-:W0:Y:S01]  /*0010*/  S2R R10, SR_CTAID.X ;  /* 0x00000000000a7919 */ /* 0x000e220000002500 */
[----:B------:R-:W-:-:S06]  /*0020*/  IMAD.MOV.U32 R9, RZ, RZ, 0x10 ;  /* 0x00000010ff097424 */ /* 0x000fcc00078e00ff */
[----:B------:R-:W1:Y:S01]  /*0030*/  LDC R19, c[0x0][0x210] ;  /* 0x00008400ff137b82 */ /* 0x000e620000000800 */
[----:B------:R-:W-:-:S07]  /*0040*/  ULDC.64 UR6, c[0x0][0x208] ;  /* 0x0000820000067ab9 */ /* 0x000fce0000000a00 */
[----:B0-----:R-:W0:Y:S01]  /*0050*/  LDC.U8 R0, c[0x0][R10+0x820] ;  /* 0x000208000a007b82 */ /* 0x001e220000000000 */
[----:B------:R-:W-:-:S07]  /*0060*/  IMAD R8, R10, 0x4, R9 ;  /* 0x000000040a087824 */ /* 0x000fce00078e0209 */
[----:B------:R-:W1:Y:S01]  /*0070*/  LDC R8, c[0x0][R8+0x950] ;  /* 0x0002540008087b82 */ /* 0x000e620000000800 */
[----:B0-----:R-:W-:-:S07]  /*0080*/  IMAD R9, R0, 0x8, R9 ;  /* 0x0000000800097824 */ /* 0x001fce00078e0209 */
[----:B------:R-:W0:Y:S01]  /*0090*/  LDC R0, c[0x0][R9+0x690] ;  /* 0x0001a40009007b82 */ /* 0x000e220000000800 */
[----:B-1----:R-:W-:-:S07]  /*00a0*/  IMAD R17, R8, R19, RZ ;  /* 0x0000001308117224 */ /* 0x002fce00078e02ff */
[----:B------:R-:W1:Y:S08]  /*00b0*/  LDC.64 R2, c[0x0][R9+0x210] ;  /* 0x0000840009027b82 */ /* 0x000e700000000a00 */
[----:B------:R-:W2:Y:S08]  /*00c0*/  LDC.64 R4, c[0x0][R9+0x390] ;  /* 0x0000e40009047b82 */ /* 0x000eb00000000a00 */
[----:B------:R-:W3:Y:S01]  /*00d0*/  LDC.64 R6, c[0x0][R9+0x510] ;  /* 0x0001440009067b82 */ /* 0x000ee20000000a00 */
[----:B0-----:R-:W-:-:S05]  /*00e0*/  IMAD.IADD R0, R0, 0x1, -R17 ;  /* 0x0000000100007824 */ /* 0x001fca00078e0a11 */
[----:B------:R-:W-:Y:S01]  /*00f0*/  LOP3.LUT P0, RZ, R0, 0x3, R19, 0xc8, !PT ;  /* 0x0000000300ff7812 */ /* 0x000fe2000780c813 */
[----:B-1----:R-:W-:-:S04]  /*0100*/  IMAD.WIDE R14, R17, 0x2, R2 ;  /* 0x00000002110e7825 */ /* 0x002fc800078e0202 */
[----:B--2---:R-:W-:-:S04]  /*0110*/  IMAD.WIDE R12, R17, 0x2, R4 ;  /* 0x00000002110c7825 */ /* 0x004fc800078e0204 */
[----:B---3--:R-:W-:-:S04]  /*0120*/  IMAD.WIDE R10, R17, 0x2, R6 ;  /* 0x00000002110a7825 */ /* 0x008fc800078e0206 */
[----:B------:R-:W-:Y:S05]  /*0130*/  @P0 BRA `(.L_x_0) ;  /* 0x0000000000240947 */ /* 0x000fea0003800000 */
[----:B------:R-:W-:-:S04]  /*0140*/  IMAD.SHL.U32 R17, R17, 0x2, RZ ;  /* 0x0000000211117824 */ /* 0x000fc800078e00ff */
[--C-:B------:R-:W-:Y:S02]  /*0150*/  IMAD.IADD R2, R2, 0x1, R17.reuse ;  /* 0x0000000102027824 */ /* 0x100fe400078e0211 */
[--C-:B------:R-:W-:Y:S02]  /*0160*/  IMAD.IADD R4, R4, 0x1, R17.reuse ;  /* 0x0000000104047824 */ /* 0x100fe400078e0211 */
[----:B------:R-:W-:Y:S01]  /*0170*/  IMAD.IADD R6, R6, 0x1, R17 ;  /* 0x0000000106067824 */ /* 0x000fe200078e0211 */
[----:B------:R-:W-:Y:S02]  /*0180*/  LOP3.LUT P0, RZ, R2, 0x7, RZ, 0xc0, !PT ;  /* 0x0000000702ff7812 */ /* 0x000fe4000780c0ff */
[----:B------:R-:W-:Y:S02]  /*0190*/  LOP3.LUT P1, RZ, R4, 0x7, RZ, 0xc0, !PT ;  /* 0x0000000704ff7812 */ /* 0x000fe4000782c0ff */
[----:B------:R-:W-:-:S04]  /*01a0*/  LOP3.LUT P2, RZ, R6, 0x7, RZ, 0xc0, !PT ;  /* 0x0000000706ff7812 */ /* 0x000fc8000784c0ff */
[----:B------:R-:W-:-:S13]  /*01b0*/  PLOP3.LUT P0, PT, P0, P1, P2, 0x1, 0x0 ;  /* 0x000000000000781c */ /* 0x000fda0000702021 */
[----:B------:R-:W-:Y:S05]  /*01c0*/  @P0 BRA `(.L_x_1) ;  /* 0x0000000c00080947 */ /* 0x000fea0003800000 */
.L_x_0:
[----:B------:R-:W-:Y:S01]  /*01d0*/  ISETP.GE.AND P0, PT, R19, 0x1, PT ;  /* 0x000000011300780c */ /* 0x000fe20003f06270 */
[----:B------:R-:W-:-:S03]  /*01e0*/  IMAD.MOV.U32 R2, RZ, RZ, 0x1 ;  /* 0x00000001ff027424 */ /* 0x000fc600078e00ff */
[----:B------:R-:W-:-:S13]  /*01f0*/  ISETP.LT.OR P0, PT, R0, 0x1, !P0 ;  /* 0x000000010000780c */ /* 0x000fda0004701670 */
[----:B------:R-:W-:Y:S05]  /*0200*/  @P0 BRA `(.L_x_2) ;  /* 0x0000001400bc0947 */ /* 0x000fea0003800000 */
[----:B------:R-:W0:Y:S01]  /*0210*/  S2R R3, SR_TID.X ;  /* 0x0000000000037919 */ /* 0x000e220000002100 */
[----:B------:R-:W-:Y:S01]  /*0220*/  IMAD.MOV.U32 R2, RZ, RZ, 0x1 ;  /* 0x00000001ff027424 */ /* 0x000fe200078e00ff */
[----:B------:R-:W-:Y:S01]  /*0230*/  ULDC UR5, c[0x0][0x0] ;  /* 0x0000000000057ab9 */ /* 0x000fe20000000800 */
[----:B------:R-:W-:Y:S01]  /*0240*/  UMOV UR4, URZ ;  /* 0x0000003f00047c82 */ /* 0x000fe20008000000 */
[----:B------:R-:W-:-:S05]  /*0250*/  ULDC UR8, c[0x0][0xe6c] ;  /* 0x00039b0000087ab9 */ /* 0x000fca0000000800 */
.L_x_9:
[----:B------:R-:W1:Y:S01]  /*0260*/  LDC R4, c[0x0][0x210] ;  /* 0x00008400ff047b82 */ /* 0x000e620000000800 */
[----:B0-----:R-:W-:Y:S01]  /*0270*/  VIADD R5, R3, UR4 ;  /* 0x0000000403057c36 */ /* 0x001fe20008000000 */
[----:B------:R-:W-:Y:S02]  /*0280*/  PRMT R27, RZ, 0x7610, R27 ;  /* 0x00007610ff1b7816 */ /* 0x000fe4000000001b */
[----:B------:R-:W-:Y:S01]  /*0290*/  PRMT R28, RZ, 0x7610, R28 ;  /* 0x00007610ff1c7816 */ /* 0x000fe2000000001c */
[----:B------:R-:W-:Y:S01]  /*02a0*/  VIADD R7, R5, UR5 ;  /* 0x0000000505077c36 */ /* 0x000fe20008000000 */
[----:B------:R-:W-:-:S03]  /*02b0*/  PRMT R6, RZ, 0x7610, R6 ;  /* 0x00007610ff067816 */ /* 0x000fc60000000006 */
[----:B------:R-:W-:-:S04]  /*02c0*/  VIADD R9, R7, UR5 ;  /* 0x0000000507097c36 */ /* 0x000fc80008000000 */
[----:B------:R-:W-:Y:S01]  /*02d0*/  VIADD R23, R9, UR5 ;  /* 0x0000000509177c36 */ /* 0x000fe20008000000 */
[-C--:B-1----:R-:W-:Y:S02]  /*02e0*/  ISETP.GE.AND P3, PT, R5, R4.reuse, PT ;  /* 0x000000040500720c */ /* 0x082fe40003f66270 */
[----:B------:R-:W-:Y:S02]  /*02f0*/  ISETP.GE.AND P1, PT, R9, R4, PT ;  /* 0x000000040900720c */ /* 0x000fe40003f26270 */
[-C--:B------:R-:W-:Y:S02]  /*0300*/  ISETP.LT.AND P3, PT, R5, R0.reuse, !P3 ;  /* 0x000000000500720c */ /* 0x080fe40005f61270 */
[----:B------:R-:W-:Y:S02]  /*0310*/  ISETP.LT.AND P1, PT, R9, R0, !P1 ;  /* 0x000000000900720c */ /* 0x000fe40004f21270 */
[----:B------:R-:W-:Y:S02]  /*0320*/  ISETP.GE.AND P0, PT, R23, R4, PT ;  /* 0x000000041700720c */ /* 0x000fe40003f06270 */
[----:B------:R-:W-:-:S02]  /*0330*/  PRMT R26, RZ, 0x7610, R26 ;  /* 0x00007610ff1a7816 */ /* 0x000fc4000000001a */
[----:B------:R-:W-:Y:S02]  /*0340*/  ISETP.LT.AND P0, PT, R23, R0, !P0 ;  /* 0x000000001700720c */ /* 0x000fe40004701270 */
[----:B------:R-:W-:Y:S02]  /*0350*/  PRMT R22, RZ, 0x7610, R22 ;  /* 0x00007610ff167816 */ /* 0x000fe40000000016 */
[----:B------:R-:W-:Y:S01]  /*0360*/  ISETP.GE.AND P2, PT, R7, R4, PT ;  /* 0x000000040700720c */ /* 0x000fe20003f46270 */
[----:B------:R-:W-:-:S03]  /*0370*/  @P3 IMAD.WIDE R16, R5, 0x2, R12 ;  /* 0x0000000205103825 */ /* 0x000fc600078e020c */
[----:B------:R-:W-:Y:S01]  /*0380*/  ISETP.LT.AND P2, PT, R7, R0, !P2 ;  /* 0x000000000700720c */ /* 0x000fe20005741270 */
[----:B------:R-:W-:Y:S01]  /*0390*/  @P3 IMAD.WIDE R18, R5, 0x2, R14 ;  /* 0x0000000205123825 */ /* 0x000fe200078e020e */
[----:B------:R-:W2:Y:S04]  /*03a0*/  @P3 LDG.E.U16 R27, desc[UR6][R16.64] ;  /* 0x00000006101b3981 */ /* 0x000ea8000c1e1500 */
[----:B------:R0:W3:Y:S01]  /*03b0*/  @P3 LDG.E.U16 R28, desc[UR6][R18.64] ;  /* 0x00000006121c3981 */ /* 0x0000e2000c1e1500 */
[----:B------:R-:W-:-:S05]  /*03c0*/  @P1 IMAD.WIDE R20, R9, 0x2, R12 ;  /* 0x0000000209141825 */ /* 0x000fca00078e020c */
[----:B------:R1:W5:Y:S01]  /*03d0*/  @P1 LDG.E.U16 R26, desc[UR6][R20.64] ;  /* 0x00000006141a1981 */ /* 0x000362000c1e1500 */
[----:B------:R-:W-:-:S04]  /*03e0*/  @P2 IMAD.WIDE R24, R7, 0x2, R14 ;  /* 0x0000000207182825 */ /* 0x000fc800078e020e */
[----:B0-----:R-:W-:Y:S01]  /*03f0*/  @P1 IMAD.WIDE R18, R9, 0x2, R14 ;  /* 0x0000000209121825 */ /* 0x001fe200078e020e */
[----:B------:R0:W5:Y:S04]  /*0400*/  @P2 LDG.E.U16 R6, desc[UR6][R24.64] ;  /* 0x0000000618062981 */ /* 0x000168000c1e1500 */
[----:B------:R4:W5:Y:S01]  /*0410*/  @P1 LDG.E.U16 R22, desc[UR6][R18.64] ;  /* 0x0000000612161981 */ /* 0x000962000c1e1500 */
[----:B-1----:R-:W-:Y:S01]  /*0420*/  PRMT R20, RZ, 0x7610, R20 ;  /* 0x00007610ff147816 */ /* 0x002fe20000000014 */
[----:B0-----:R-:W0:Y:S01]  /*0430*/  LDC.64 R24, c[0x0][0xe70] ;  /* 0x00039c00ff187b82 */ /* 0x001e220000000a00 */
[----:B----4-:R-:W-:-:S05]  /*0440*/  @P0 IMAD.WIDE R18, R23, 0x2, R14 ;  /* 0x0000000217120825 */ /* 0x010fca00078e020e */
[----:B------:R-:W5:Y:S01]  /*0450*/  @P0 LDG.E.U16 R20, desc[UR6][R18.64] ;  /* 0x0000000612140981 */ /* 0x000f62000c1e1500 */
[----:B------:R-:W-:Y:S01]  /*0460*/  PRMT R8, RZ, 0x7610, R8 ;  /* 0x00007610ff087816 */ /* 0x000fe20000000008 */
[----:B------:R-:W-:Y:S01]  /*0470*/  @P2 IMAD.WIDE R16, R7, 0x2, R12 ;  /* 0x0000000207102825 */ /* 0x000fe200078e020c */
[----:B------:R-:W-:-:S04]  /*0480*/  PRMT R29, RZ, 0x7610, R29 ;  /* 0x00007610ff1d7816 */ /* 0x000fc8000000001d */
[----:B------:R1:W5:Y:S01]  /*0490*/  @P2 LDG.E.U16 R8, desc[UR6][R16.64] ;  /* 0x0000000610082981 */ /* 0x000362000c1e1500 */
[----:B0-----:R-:W-:Y:S01]  /*04a0*/  ISETP.NE.AND P4, PT, R25, -0x1, PT ;  /* 0xffffffff1900780c */ /* 0x001fe20003f85270 */
[----:B-1----:R-:W-:-:S05]  /*04b0*/  @P0 IMAD.WIDE R16, R23, 0x2, R12 ;  /* 0x0000000217100825 */ /* 0x002fca00078e020c */
[----:B------:R0:W5:Y:S01]  /*04c0*/  @P0 LDG.E.U16 R29, desc[UR6][R16.64] ;  /* 0x00000006101d0981 */ /* 0x000162000c1e1500 */
[----:B--2---:R-:W-:Y:S02]  /*04d0*/  HADD2.F32 R27, -RZ, R27.H0_H0 ;  /* 0x2000001bff1b7230 */ /* 0x004fe40000004100 */
[----:B---3--:R-:W-:-:S03]  /*04e0*/  HADD2.F32 R28, -RZ, R28.H0_H0 ;  /* 0x2000001cff1c7230 */ /* 0x008fc60000004100 */
[----:B0-----:R-:W-:-:S04]  /*04f0*/  FMUL.FTZ R17, R27, R24 ;  /* 0x000000181b117220 */ /* 0x001fc80000410000 */
[----:B------:R-:W-:-:S05]  /*0500*/  FFMA.FTZ R21, R28, UR8, R17 ;  /* 0x000000081c157c23 */ /* 0x000fca0008010011 */
[----:B------:R-:W-:Y:S01]  /*0510*/  F2FP.F16.F32.PACK_AB R17, RZ, R21 ;  /* 0x00000015ff11723e */ /* 0x000fe200000000ff */
[----:B------:R-:W-:Y:S06]  /*0520*/  @!P4 BRA `(.L_x_3) ;  /* 0x000000040018c947 */ /* 0x000fec0003800000 */
[----:B------:R-:W-:-:S13]  /*0530*/  ISETP.NE.AND P4, PT, R25, RZ, PT ;  /* 0x000000ff1900720c */ /* 0x000fda0003f85270 */
[----:B------:R-:W-:Y:S05]  /*0540*/  @!P4 BRA `(.L_x_4) ;  /* 0x000000000084c947 */ /* 0x000fea0003800000 */
[----:B------:R-:W-:Y:S01]  /*0550*/  ISETP.NE.AND P5, PT, R25, 0x1, PT ;  /* 0x000000011900780c */ /* 0x000fe20003fa5270 */
[----:B-----5:R-:W-:Y:S02]  /*0560*/  HADD2.F32 R19, -RZ, R8.H0_H0 ;  /* 0x20000008ff137230 */ /* 0x020fe40000004100 */
[----:B------:R-:W-:Y:S02]  /*0570*/  HADD2.F32 R21, -RZ, R26.H0_H0 ;  /* 0x2000001aff157230 */ /* 0x000fe40000004100 */
[----:B------:R-:W-:Y:S02]  /*0580*/  HADD2.F32 R29, -RZ, R29.H0_H0 ;  /* 0x2000001dff1d7230 */ /* 0x000fe40000004100 */
[-C--:B------:R-:W-:Y:S01]  /*0590*/  FMUL.FTZ R25, R19, R24.reuse ;  /* 0x0000001813197220 */ /* 0x080fe20000410000 */
[----:B------:R-:W-:Y:S02]  /*05a0*/  HADD2.F32 R6, -RZ, R6.H0_H0 ;  /* 0x20000006ff067230 */ /* 0x000fe40000004100 */
[----:B------:R-:W-:Y:S01]  /*05b0*/  FMUL.FTZ R8, R21, R24 ;  /* 0x0000001815087220 */ /* 0x000fe20000410000 */
[----:B------:R-:W-:-:S02]  /*05c0*/  HADD2.F32 R22, -RZ, R22.H0_H0 ;  /* 0x20000016ff167230 */ /* 0x000fc40000004100 */
[----:B------:R-:W-:Y:S01]  /*05d0*/  FMUL.FTZ R24, R29, R24 ;  /* 0x000000181d187220 */ /* 0x000fe20000410000 */
[----:B------:R-:W-:Y:S02]  /*05e0*/  HADD2.F32 R20, -RZ, R20.H0_H0 ;  /* 0x20000014ff147230 */ /* 0x000fe40000004100 */
[----:B------:R-:W-:Y:S01]  /*05f0*/  FFMA.FTZ R6, R6, UR8, R25 ;  /* 0x0000000806067c23 */ /* 0x000fe20008010019 */
[----:B------:R-:W-:Y:S02]  /*0600*/  FFMA.FTZ R8, R22, UR8, R8 ;  /* 0x0000000816087c23 */ /* 0x000fe40008010008 */
[----:B------:R-:W-:Y:S01]  /*0610*/  FFMA.FTZ R20, R20, UR8, R24 ;  /* 0x0000000814147c23 */ /* 0x000fe20008010018 */
[----:B------:R-:W-:Y:S06]  /*0620*/  @P5 BRA `(.L_x_5) ;  /* 0x00000000000c5947 */ /* 0x000fec0003800000 */
[----:B------:R-:W-:-:S04]  /*0630*/  LOP3.LUT P4, RZ, R2, 0xff, RZ, 0xc0, !PT ;  /* 0x000000ff02ff7812 */ /* 0x000fc8000788c0ff */
[----:B------:R-:W-:-:S04]  /*0640*/  FSETP.LT.AND P4, PT, |R27|, +INF , P4 ;  /* 0x7f8000001b00780b */ /* 0x000fc80002781200 */
[----:B------:R-:W-:-:S09]  /*0650*/  SEL R2, RZ, 0x1, !P4 ;  /* 0x00000001ff027807 */ /* 0x000fd20006000000 */
.L_x_5:
[----:B------:R-:W-:Y:S05]  /*0660*/  @P5 BRA `(.L_x_6) ;  /* 0x00000000000c5947 */ /* 0x000fea0003800000 */
[----:B------:R-:W-:-:S04]  /*0670*/  LOP3.LUT P4, RZ, R2, 0xff, RZ, 0xc0, !PT ;  /* 0x000000ff02ff7812 */ /* 0x000fc8000788c0ff */
[----:B------:R-:W-:-:S04]  /*0680*/  FSETP.LT.AND P4, PT, |R19|, +INF , P4 ;  /* 0x7f8000001300780b */ /* 0x000fc80002781200 */
[----:B------:R-:W-:-:S09]  /*0690*/  SEL R2, RZ, 0x1, !P4 ;  /* 0x00000001ff027807 */ /* 0x000fd20006000000 */
.L_x_6:
[----:B------:R-:W-:Y:S05]  /*06a0*/  @P5 BRA `(.L_x_7) ;  /* 0x00000000000c5947 */ /* 0x000fea0003800000 */
[----:B------:R-:W-:-:S04]  /*06b0*/  LOP3.LUT P4, RZ, R2, 0xff, RZ, 0xc0, !PT ;  /* 0x000000ff02ff7812 */ /* 0x000fc8000788c0ff */
[----:B------:R-:W-:-:S04]  /*06c0*/  FSETP.LT.AND P4, PT, |R21|, +INF , P4 ;  /* 0x7f8000001500780b */ /* 0x000fc80002781200 */
[----:B------:R-:W-:-:S09]  /*06d0*/  SEL R2, RZ, 0x1, !P4 ;  /* 0x00000001ff027807 */ /* 0x000fd20006000000 */
.L_x_7:
[----:B------:R-:W-:Y:S02]  /*06e0*/  F2FP.F16.F32.PACK_AB R6, RZ, R6 ;  /* 0x00000006ff06723e */ /* 0x000fe400000000ff */
[----:B------:R-:W-:Y:S02]  /*06f0*/  F2FP.F16.F32.PACK_AB R8, RZ, R8 ;  /* 0x00000008ff08723e */ /* 0x000fe400000000ff */
[----:B------:R-:W-:Y:S01]  /*0700*/  F2FP.F16.F32.PACK_AB R20, RZ, R20 ;  /* 0x00000014ff14723e */ /* 0x000fe200000000ff */
[----:B------:R-:W-:Y:S06]  /*0710*/  @P5 BRA `(.L_x_8) ;  /* 0x0000000400745947 */ /* 0x000fec0003800000 */
[----:B------:R-:W-:-:S04]  /*0720*/  LOP3.LUT P4, RZ, R2, 0xff, RZ, 0xc0, !PT ;  /* 0x000000ff02ff7812 */ /* 0x000fc8000788c0ff */
[----:B------:R-:W-:-:S04]  /*0730*/  FSETP.LT.AND P4, PT, |R29|, +INF , P4 ;  /* 0x7f8000001d00780b */ /* 0x000fc80002781200 */
[----:B------:R-:W-:Y:S01]  /*0740*/  SEL R2, RZ, 0x1, !P4 ;  /* 0x00000001ff027807 */ /* 0x000fe20006000000 */
[----:B------:R-:W-:Y:S08]  /*0750*/  BRA `(.L_x_8) ;  /* 0x0000000400647947 */ /* 0x000ff00003800000 */
.L_x_4:
[----:B------:R-:W-:Y:S01]  /*0760*/  LOP3.LUT P4, RZ, R2, 0xff, RZ, 0xc0, !PT ;  /* 0x000000ff02ff7812 */ /* 0x000fe2000788c0ff */
[----:B-----5:R-:W-:Y:S02]  /*0770*/  HADD2.F32 R6, -RZ, R6.H0_H0 ;  /* 0x20000006ff067230 */ /* 0x020fe40000004100 */
[----:B------:R-:W-:Y:S01]  /*0780*/  HADD2.F32 R19, -RZ, R8.H0_H0 ;  /* 0x20000008ff137230 */ /* 0x000fe20000004100 */
[----:B------:R-:W-:Y:S01]  /*0790*/  FSETP.LT.AND P4, PT, |R28|, +INF , P4 ;  /* 0x7f8000001c00780b */ /* 0x000fe20002781200 */
[----:B------:R-:W-:Y:S02]  /*07a0*/  HADD2.F32 R22, -RZ, R22.H0_H0 ;  /* 0x20000016ff167230 */ /* 0x000fe40000004100 */
[----:B------:R-:W-:Y:S01]  /*07b0*/  HADD2.F32 R21, -RZ, R26.H0_H0 ;  /* 0x2000001aff157230 */ /* 0x000fe20000004100 */
[C---:B------:R-:W-:Y:S01]  /*07c0*/  ISETP.NE.OR P5, PT, R25.reuse, 0x1, !P4 ;  /* 0x000000011900780c */ /* 0x040fe200067a5670 */
[----:B------:R-:W-:Y:S01]  /*07d0*/  HADD2.F32 R29, -RZ, R29.H0_H0 ;  /* 0x2000001dff1d7230 */ /* 0x000fe20000004100 */
[----:B------:R-:W-:Y:S01]  /*07e0*/  ISETP.NE.AND P4, PT, R25, 0x1, P4 ;  /* 0x000000011900780c */ /* 0x000fe20002785270 */
[----:B------:R-:W-:-:S10]  /*07f0*/  HADD2.F32 R20, -RZ, R20.H0_H0 ;  /* 0x20000014ff147230 */ /* 0x000fd40000004100 */
[----:B------:R-:W-:-:S04]  /*0800*/  @!P5 FSETP.LT.FTZ.AND P4, PT, |R27|, +INF , PT ;  /* 0x7f8000001b00d80b */ /* 0x000fc80003f91200 */
[----:B------:R-:W-:-:S04]  /*0810*/  FSETP.LT.AND P4, PT, |R6|, +INF , P4 ;  /* 0x7f8000000600780b */ /* 0x000fc80002781200 */
[C---:B------:R-:W-:Y:S02]  /*0820*/  ISETP.NE.OR P5, PT, R25.reuse, 0x1, !P4 ;  /* 0x000000011900780c */ /* 0x040fe400067a5670 */
[----:B------:R-:W-:-:S11]  /*0830*/  ISETP.NE.AND P4, PT, R25, 0x1, P4 ;  /* 0x000000011900780c */ /* 0x000fd60002785270 */
[C---:B------:R-:W-:Y:S01]  /*0840*/  @!P5 FSETP.LT.FTZ.AND P4, PT, |R19|.reuse, +INF , PT ;  /* 0x7f8000001300d80b */ /* 0x040fe20003f91200 */
[----:B------:R-:W-:Y:S01]  /*0850*/  FMUL.FTZ R19, R19, R24 ;  /* 0x0000001813137220 */ /* 0x000fe20000410000 */
[----:B------:R-:W-:Y:S02]  /*0860*/  ISETP.NE.AND P5, PT, R25, 0x1, PT ;  /* 0x000000011900780c */ /* 0x000fe40003fa5270 */
[----:B------:R-:W-:Y:S01]  /*0870*/  FSETP.LT.AND P4, PT, |R22|, +INF , P4 ;  /* 0x7f8000001600780b */ /* 0x000fe20002781200 */
[----:B------:R-:W-:-:S03]  /*0880*/  FFMA.FTZ R6, R6, UR8, R19 ;  /* 0x0000000806067c23 */ /* 0x000fc60008010013 */
[C---:B------:R-:W-:Y:S02]  /*0890*/  ISETP.NE.OR P6, PT, R25.reuse, 0x1, !P4 ;  /* 0x000000011900780c */ /* 0x040fe400067c5670 */
[----:B------:R-:W-:Y:S01]  /*08a0*/  ISETP.NE.AND P4, PT, R25, 0x1, P4 ;  /* 0x000000011900780c */ /* 0x000fe20002785270 */
[----:B------:R-:W-:Y:S01]  /*08b0*/  FMUL.FTZ R25, R29, R24 ;  /* 0x000000181d197220 */ /* 0x000fe20000410000 */
[----:B------:R-:W-:-:S09]  /*08c0*/  F2FP.F16.F32.PACK_AB R6, RZ, R6 ;  /* 0x00000006ff06723e */ /* 0x000fd200000000ff */
[C---:B------:R-:W-:Y:S01]  /*08d0*/  @!P6 FSETP.LT.FTZ.AND P4, PT, |R21|.reuse, +INF , PT ;  /* 0x7f8000001500e80b */ /* 0x040fe20003f91200 */
[----:B------:R-:W-:-:S03]  /*08e0*/  FMUL.FTZ R21, R21, R24 ;  /* 0x0000001815157220 */ /* 0x000fc60000410000 */
[----:B------:R-:W-:Y:S01]  /*08f0*/  FSETP.LT.AND P4, PT, |R20|, +INF , P4 ;  /* 0x7f8000001400780b */ /* 0x000fe20002781200 */
[----:B------:R-:W-:Y:S01]  /*0900*/  FFMA.FTZ R8, R22, UR8, R21 ;  /* 0x0000000816087c23 */ /* 0x000fe20008010015 */
[----:B------:R-:W-:Y:S02]  /*0910*/  FFMA.FTZ R20, R20, UR8, R25 ;  /* 0x0000000814147c23 */ /* 0x000fe40008010019 */
[----:B------:R-:W-:Y:S02]  /*0920*/  SEL R2, RZ, 0x1, !P4 ;  /* 0x00000001ff027807 */ /* 0x000fe40006000000 */
[----:B------:R-:W-:Y:S02]  /*0930*/  F2FP.F16.F32.PACK_AB R8, RZ, R8 ;  /* 0x00000008ff08723e */ /* 0x000fe400000000ff */
[----:B------:R-:W-:Y:S01]  /*0940*/  F2FP.F16.F32.PACK_AB R20, RZ, R20 ;  /* 0x00000014ff14723e */ /* 0x000fe200000000ff */
[----:B------:R-:W-:Y:S06]  /*0950*/  @P5 BRA `(.L_x_8) ;  /* 0x0000000000e45947 */ /* 0x000fec0003800000 */
[----:B------:R-:W-:-:S04]  /*0960*/  FSETP.LT.AND P4, PT, |R29|, +INF , P4 ;  /* 0x7f8000001d00780b */ /* 0x000fc80002781200 */
[----:B------:R-:W-:Y:S01]  /*0970*/  SEL R2, RZ, 0x1, !P4 ;  /* 0x00000001ff027807 */ /* 0x000fe20006000000 */
[----:B------:R-:W-:Y:S08]  /*0980*/  BRA `(.L_x_8) ;  /* 0x0000000000d87947 */ /* 0x000ff00003800000 */
.L_x_3:
[----:B------:R-:W-:Y:S01]  /*0990*/  FSETP.GEU.FTZ.AND P5, PT, |R28|, +INF , PT ;  /* 0x7f8000001c00780b */ /* 0x000fe20003fbe200 */
[----:B-----5:R-:W-:Y:S01]  /*09a0*/  HADD2.F32 R6, -RZ, R6.H0_H0 ;  /* 0x20000006ff067230 */ /* 0x020fe20000004100 */
[----:B------:R-:W-:Y:S01]  /*09b0*/  LOP3.LUT P4, RZ, R2, 0xff, RZ, 0xc0, !PT ;  /* 0x000000ff02ff7812 */ /* 0x000fe2000788c0ff */
[----:B------:R-:W-:Y:S02]  /*09c0*/  HADD2.F32 R19, -RZ, R8.H0_H0 ;  /* 0x20000008ff137230 */ /* 0x000fe40000004100 */
[----:B------:R-:W-:Y:S01]  /*09d0*/  HADD2.F32 R22, -RZ, R22.H0_H0 ;  /* 0x20000016ff167230 */ /* 0x000fe20000004100 */
[----:B------:R-:W-:Y:S01]  /*09e0*/  PLOP3.LUT P4, PT, P4, P5, PT, 0x8a, 0x0 ;  /* 0x000000000000781c */ /* 0x000fe2000278b172 */
[----:B------:R-:W-:Y:S02]  /*09f0*/  HADD2.F32 R21, -RZ, R26.H0_H0 ;  /* 0x2000001aff157230 */ /* 0x000fe40000004100 */
[----:B------:R-:W-:Y:S01]  /*0a00*/  HADD2.F32 R20, -RZ, R20.H0_H0 ;  /* 0x20000014ff147230 */ /* 0x000fe20000004100 */
[----:B------:R-:W-:Y:S01]  /*0a10*/  FSETP.LT.AND P4, PT, |R27|, +INF , !P4 ;  /* 0x7f8000001b00780b */ /* 0x000fe20006781200 */
[----:B------:R-:W-:-:S03]  /*0a20*/  HADD2.F32 R29, -RZ, R29.H0_H0 ;  /* 0x2000001dff1d7230 */ /* 0x000fc60000004100 */
[C---:B------:R-:W-:Y:S02]  /*0a30*/  ISETP.NE.OR P6, PT, R25.reuse, RZ, !P4 ;  /* 0x000000ff1900720c */ /* 0x040fe400067c5670 */
[----:B------:R-:W-:-:S11]  /*0a40*/  ISETP.NE.AND P4, PT, R25, RZ, P4 ;  /* 0x000000ff1900720c */ /* 0x000fd60002785270 */
[----:B------:R-:W-:Y:S02]  /*0a50*/  @!P6 PLOP3.LUT P4, PT, P5, PT, PT, 0x8, 0x0 ;  /* 0x000000000000e81c */ /* 0x000fe40002f8e170 */
[----:B------:R-:W-:Y:S02]  /*0a60*/  FSETP.GEU.FTZ.AND P5, PT, |R6|, +INF , PT ;  /* 0x7f8000000600780b */ /* 0x000fe40003fbe200 */
[C---:B------:R-:W-:Y:S02]  /*0a70*/  ISETP.NE.OR P6, PT, R25.reuse, 0x1, !P4 ;  /* 0x000000011900780c */ /* 0x040fe400067c5670 */
[----:B------:R-:W-:-:S11]  /*0a80*/  ISETP.NE.AND P4, PT, R25, 0x1, P4 ;  /* 0x000000011900780c */ /* 0x000fd60002785270 */
[----:B------:R-:W-:Y:S01]  /*0a90*/  @!P6 FSETP.LT.FTZ.AND P4, PT, |R27|, +INF , PT ;  /* 0x7f8000001b00e80b */ /* 0x000fe20003f91200 */
[----:B------:R-:W-:-:S03]  /*0aa0*/  FMUL.FTZ R27, R29, R24 ;  /* 0x000000181d1b7220 */ /* 0x000fc60000410000 */
[----:B------:R-:W-:-:S04]  /*0ab0*/  PLOP3.LUT P4, PT, P4, P5, PT, 0x8a, 0x0 ;  /* 0x000000000000781c */ /* 0x000fc8000278b172 */
[----:B------:R-:W-:-:S04]  /*0ac0*/  FSETP.LT.AND P4, PT, |R19|, +INF , !P4 ;  /* 0x7f8000001300780b */ /* 0x000fc80006781200 */
[C---:B------:R-:W-:Y:S02]  /*0ad0*/  ISETP.NE.OR P6, PT, R25.reuse, RZ, !P4 ;  /* 0x000000ff1900720c */ /* 0x040fe400067c5670 */
[----:B------:R-:W-:-:S11]  /*0ae0*/  ISETP.NE.AND P4, PT, R25, RZ, P4 ;  /* 0x000000ff1900720c */ /* 0x000fd60002785270 */
[----:B------:R-:W-:Y:S02]  /*0af0*/  @!P6 PLOP3.LUT P4, PT, P5, PT, PT, 0x8, 0x0 ;  /* 0x000000000000e81c */ /* 0x000fe40002f8e170 */
[----:B------:R-:W-:Y:S02]  /*0b00*/  FSETP.GEU.FTZ.AND P5, PT, |R22|, +INF , PT ;  /* 0x7f8000001600780b */ /* 0x000fe40003fbe200 */
[C---:B------:R-:W-:Y:S02]  /*0b10*/  ISETP.NE.OR P6, PT, R25.reuse, 0x1, !P4 ;  /* 0x000000011900780c */ /* 0x040fe400067c5670 */
[----:B------:R-:W-:-:S11]  /*0b20*/  ISETP.NE.AND P4, PT, R25, 0x1, P4 ;  /* 0x000000011900780c */ /* 0x000fd60002785270 */
[C---:B------:R-:W-:Y:S01]  /*0b30*/  @!P6 FSETP.LT.FTZ.AND P4, PT, |R19|.reuse, +INF , PT ;  /* 0x7f8000001300e80b */ /* 0x040fe20003f91200 */
[----:B------:R-:W-:-:S03]  /*0b40*/  FMUL.FTZ R19, R19, R24 ;  /* 0x0000001813137220 */ /* 0x000fc60000410000 */
[----:B------:R-:W-:Y:S01]  /*0b50*/  PLOP3.LUT P4, PT, P4, P5, PT, 0x8a, 0x0 ;  /* 0x000000000000781c */ /* 0x000fe2000278b172 */
[----:B------:R-:W-:-:S03]  /*0b60*/  FFMA.FTZ R6, R6, UR8, R19 ;  /* 0x0000000806067c23 */ /* 0x000fc60008010013 */
[----:B------:R-:W-:Y:S02]  /*0b70*/  FSETP.LT.AND P4, PT, |R21|, +INF , !P4 ;  /* 0x7f8000001500780b */ /* 0x000fe40006781200 */
[----:B------:R-:W-:Y:S02]  /*0b80*/  F2FP.F16.F32.PACK_AB R6, RZ, R6 ;  /* 0x00000006ff06723e */ /* 0x000fe400000000ff */
[C---:B------:R-:W-:Y:S02]  /*0b90*/  ISETP.NE.OR P6, PT, R25.reuse, RZ, !P4 ;  /* 0x000000ff1900720c */ /* 0x040fe400067c5670 */
[----:B------:R-:W-:-:S11]  /*0ba0*/  ISETP.NE.AND P4, PT, R25, RZ, P4 ;  /* 0x000000ff1900720c */ /* 0x000fd60002785270 */
[----:B------:R-:W-:Y:S02]  /*0bb0*/  @!P6 PLOP3.LUT P4, PT, P5, PT, PT, 0x8, 0x0 ;  /* 0x000000000000e81c */ /* 0x000fe40002f8e170 */
[C---:B------:R-:W-:Y:S01]  /*0bc0*/  FSETP.GEU.FTZ.AND P5, PT, |R20|.reuse, +INF , PT ;  /* 0x7f8000001400780b */ /* 0x040fe20003fbe200 */
[----:B------:R-:W-:Y:S01]  /*0bd0*/  FFMA.FTZ R20, R20, UR8, R27 ;  /* 0x0000000814147c23 */ /* 0x000fe2000801001b */
[C---:B------:R-:W-:Y:S02]  /*0be0*/  ISETP.NE.OR P6, PT, R25.reuse, 0x1, !P4 ;  /* 0x000000011900780c */ /* 0x040fe400067c5670 */
[----:B------:R-:W-:Y:S02]  /*0bf0*/  ISETP.NE.AND P4, PT, R25, 0x1, P4 ;  /* 0x000000011900780c */ /* 0x000fe40002785270 */
[----:B------:R-:W-:-:S09]  /*0c00*/  F2FP.F16.F32.PACK_AB R20, RZ, R20 ;  /* 0x00000014ff14723e */ /* 0x000fd200000000ff */
        /* <DEDUP_REMOVED lines=9> */
[----:B------:R-:W-:Y:S02]  /*0ca0*/  ISETP.NE.AND P5, PT, R25, 0x1, PT ;  /* 0x000000011900780c */ /* 0x000fe40003fa5270 */
[----:B------:R-:W-:-:S11]  /*0cb0*/  SEL R2, RZ, 0x1, !P4 ;  /* 0x00000001ff027807 */ /* 0x000fd60006000000 */
[----:B------:R-:W-:Y:S05]  /*0cc0*/  @P5 BRA `(.L_x_8) ;  /* 0x0000000000085947 */ /* 0x000fea0003800000 */
[----:B------:R-:W-:-:S04]  /*0cd0*/  FSETP.LT.AND P4, PT, |R29|, +INF , P4 ;  /* 0x7f8000001d00780b */ /* 0x000fc80002781200 */
[----:B------:R-:W-:-:S09]  /*0ce0*/  SEL R2, RZ, 0x1, !P4 ;  /* 0x00000001ff027807 */ /* 0x000fd20006000000 */
.L_x_8:
[----:B------:R-:W-:Y:S01]  /*0cf0*/  PRMT R21, R17, 0x7610, R21 ;  /* 0x0000761011157816 */ /* 0x000fe20000000015 */
[----:B------:R-:W-:Y:S01]  /*0d00*/  @P3 IMAD.WIDE R16, R5, 0x2, R10 ;  /* 0x0000000205103825 */ /* 0x000fe200078e020a */
[----:B------:R-:W-:Y:S01]  /*0d10*/  PRMT R22, R6, 0x7610, R22 ;  /* 0x0000761006167816 */ /* 0x000fe20000000016 */
[----:B------:R-:W-:Y:S01]  /*0d20*/  ULEA UR4, UR5, UR4, 0x2 ;  /* 0x0000000405047291 */ /* 0x000fe2000f8e103f */
[----:B------:R-:W-:Y:S01]  /*0d30*/  PRMT R24, R8, 0x7610, R24 ;  /* 0x0000761008187816 */ /* 0x000fe20000000018 */
[--C-:B------:R-:W-:Y:S01]  /*0d40*/  @P2 IMAD.WIDE R6, R7, 0x2, R10.reuse ;  /* 0x0000000207062825 */ /* 0x100fe200078e020a */
[----:B------:R1:W-:Y:S03]  /*0d50*/  @P3 STG.E.U16 desc[UR6][R16.64], R21 ;  /* 0x0000001510003986 */ /* 0x0003e6000c101506 */
[--C-:B------:R-:W-:Y:S01]  /*0d60*/  @P1 IMAD.WIDE R8, R9, 0x2, R10.reuse ;  /* 0x0000000209081825 */ /* 0x100fe200078e020a */
[----:B------:R1:W-:Y:S03]  /*0d70*/  @P2 STG.E.U16 desc[UR6][R6.64], R22 ;  /* 0x0000001606002986 */ /* 0x0003e6000c101506 */
[----:B------:R-:W-:Y:S01]  /*0d80*/  @P0 IMAD.WIDE R18, R23, 0x2, R10 ;  /* 0x0000000217120825 */ /* 0x000fe200078e020a */
[----:B------:R1:W-:Y:S01]  /*0d90*/  @P1 STG.E.U16 desc[UR6][R8.64], R24 ;  /* 0x0000001808001986 */ /* 0x0003e2000c101506 */
[----:B------:R-:W-:-:S03]  /*0da0*/  ISETP.GT.AND P1, PT, R0, UR4, PT ;  /* 0x0000000400007c0c */ /* 0x000fc6000bf24270 */
[----:B------:R1:W-:Y:S01]  /*0db0*/  @P0 STG.E.U16 desc[UR6][R18.64], R20 ;  /* 0x0000001412000986 */ /* 0x0003e2000c101506 */
[----:B------:R-:W-:-:S13]  /*0dc0*/  ISETP.LE.AND P0, PT, R4, UR4, PT ;  /* 0x0000000404007c0c */ /* 0x000fda000bf03270 */
[----:B-1----:R-:W-:Y:S05]  /*0dd0*/  @!P0 BRA P1, `(.L_x_9) ;  /* 0xfffffff400208947 */ /* 0x002fea000083ffff */
[----:B------:R-:W-:Y:S05]  /*0de0*/  BRA `(.L_x_2) ;  /* 0x0000000800c47947 */ /* 0x000fea0003800000 */
.L_x_1:
[----:B------:R-:W0:Y:S01]  /*0df0*/  S2R R4, SR_TID.X ;  /* 0x0000000000047919 */ /* 0x000e220000002100 */
[----:B------:R-:W-:Y:S01]  /*0e00*/  ULDC UR8, c[0x0][0x210] ;  /* 0x0000840000087ab9 */ /* 0x000fe20000000800 */
[----:B------:R-:W-:Y:S01]  /*0e10*/  ULDC UR5, c[0x0][0xe6c] ;  /* 0x00039b0000057ab9 */ /* 0x000fe20000000800 */
[----:B------:R-:W-:Y:S01]  /*0e20*/  ULDC UR4, c[0x0][0xe70] ;  /* 0x00039c0000047ab9 */ /* 0x000fe20000000800 */
[----:B------:R-:W-:Y:S01]  /*0e30*/  BSSY B0, `(.L_x_2) ;  /* 0x00000ac000007945 */ /* 0x000fe20003800000 */
[----:B------:R-:W-:Y:S02]  /*0e40*/  IMAD.MOV.U32 R2, RZ, RZ, 0x1 ;  /* 0x00000001ff027424 */ /* 0x000fe400078e00ff */
[----:B0-----:R-:W-:-:S05]  /*0e50*/  IMAD.SHL.U32 R3, R4, 0x4, RZ ;  /* 0x0000000404037824 */ /* 0x001fca00078e00ff */
[----:B------:R-:W-:-:S04]  /*0e60*/  ISETP.GE.AND P0, PT, R3, R19, PT ;  /* 0x000000130300720c */ /* 0x000fc80003f06270 */
[----:B------:R-:W-:-:S13]  /*0e70*/  ISETP.GE.OR P0, PT, R3, R0, P0 ;  /* 0x000000000300720c */ /* 0x000fda0000706670 */
[----:B------:R-:W-:Y:S05]  /*0e80*/  @P0 BRA `(.L_x_10) ;  /* 0x0000000800980947 */ /* 0x000fea0003800000 */
[----:B------:R-:W0:Y:S01]  /*0e90*/  LDC R2, c[0x0][0xe74] ;  /* 0x00039d00ff027b82 */ /* 0x000e220000000800 */
[----:B------:R-:W-:-:S07]  /*0ea0*/  IMAD.MOV.U32 R3, RZ, RZ, R4 ;  /* 0x000000ffff037224 */ /* 0x000fce00078e0004 */
[----:B------:R-:W1:Y:S08]  /*0eb0*/  LDC R8, c[0x0][RZ] ;  /* 0x00000000ff087b82 */ /* 0x000e700000000800 */
[----:B------:R-:W2:Y:S01]  /*0ec0*/  LDC R20, c[0x0][0xe74] ;  /* 0x00039d00ff147b82 */ /* 0x000ea20000000800 */
[----:B0-----:R-:W-:Y:S01]  /*0ed0*/  ISETP.NE.AND P1, PT, R2, -0x1, PT ;  /* 0xffffffff0200780c */ /* 0x001fe20003f25270 */
[----:B------:R-:W-:-:S12]  /*0ee0*/  IMAD.MOV.U32 R2, RZ, RZ, 0x1 ;  /* 0x00000001ff027424 */ /* 0x000fd800078e00ff */
.L_x_17:
[----:B------:R-:W-:-:S04]  /*0ef0*/  IMAD.WIDE R6, R3, 0x8, R12 ;  /* 0x0000000803067825 */ /* 0x000fc800078e020c */
[----:B------:R-:W-:Y:S02]  /*0f00*/  IMAD.WIDE R16, R3, 0x8, R14 ;  /* 0x0000000803107825 */ /* 0x000fe400078e020e */
[----:B------:R-:W3:Y:S04]  /*0f10*/  LDG.E.64 R6, desc[UR6][R6.64] ;  /* 0x0000000606067981 */ /* 0x000ee8000c1e1b00 */
[----:B------:R-:W4:Y:S01]  /*0f20*/  LDG.E.64 R4, desc[UR6][R16.64] ;  /* 0x0000000610047981 */ /* 0x000f22000c1e1b00 */
[----:B---3--:R-:W-:Y:S01]  /*0f30*/  HADD2.F32 R9, -RZ, R6.H0_H0 ;  /* 0x20000006ff097230 */ /* 0x008fe20000004100 */
[--C-:B------:R-:W-:Y:S02]  /*0f40*/  SHF.R.U64 R23, R6, 0x10, R7.reuse ;  /* 0x0000001006177819 */ /* 0x100fe40000001207 */
[----:B------:R-:W-:Y:S01]  /*0f50*/  SHF.R.U32.HI R24, RZ, 0x10, R7 ;  /* 0x00000010ff187819 */ /* 0x000fe20000011607 */
[----:B----4-:R-:W-:-:S02]  /*0f60*/  HADD2.F32 R18, -RZ, R4.H0_H0 ;  /* 0x20000004ff127230 */ /* 0x010fc40000004100 */
[----:B------:R-:W-:Y:S01]  /*0f70*/  FMUL.FTZ R19, R9, UR4 ;  /* 0x0000000409137c20 */ /* 0x000fe20008410000 */
[--C-:B------:R-:W-:Y:S02]  /*0f80*/  SHF.R.U64 R22, R4, 0x10, R5.reuse ;  /* 0x0000001004167819 */ /* 0x100fe40000001205 */
[----:B------:R-:W-:Y:S01]  /*0f90*/  SHF.R.U32.HI R21, RZ, 0x10, R5 ;  /* 0x00000010ff157819 */ /* 0x000fe20000011605 */
[----:B------:R-:W-:Y:S01]  /*0fa0*/  FFMA.FTZ R19, R18, UR5, R19 ;  /* 0x0000000512137c23 */ /* 0x000fe20008010013 */
[----:B------:R-:W-:Y:S02]  /*0fb0*/  PRMT R16, R23, 0x7610, R16 ;  /* 0x0000761017107816 */ /* 0x000fe40000000010 */
[----:B------:R-:W-:Y:S01]  /*0fc0*/  PRMT R17, R21, 0x5410, R24 ;  /* 0x0000541015117816 */ /* 0x000fe20000000018 */
[----:B------:R0:W3:Y:S01]  /*0fd0*/  F2F.F16.F32 R4, R19 ;  /* 0x0000001300047304 */ /* 0x0000e20000200800 */
[----:B------:R-:W-:Y:S01]  /*0fe0*/  SHF.R.S32.HI R6, RZ, 0x1f, R3 ;  /* 0x0000001fff067819 */ /* 0x000fe20000011403 */
[----:B------:R-:W-:Y:S06]  /*0ff0*/  @!P1 BRA `(.L_x_11) ;  /* 0x00000004002c9947 */ /* 0x000fec0003800000 */
[----:B--2---:R-:W-:-:S13]  /*1000*/  ISETP.NE.AND P0, PT, R20, RZ, PT ;  /* 0x000000ff1400720c */ /* 0x004fda0003f05270 */
[----:B------:R-:W-:Y:S05]  /*1010*/  @!P0 BRA `(.L_x_12) ;  /* 0x0000000000908947 */ /* 0x000fea0003800000 */
[----:B------:R-:W-:Y:S01]  /*1020*/  HADD2.F32 R21, -RZ, R5.H0_H0 ;  /* 0x20000005ff157230 */ /* 0x000fe20000004100 */
[----:B------:R-:W-:Y:S01]  /*1030*/  ISETP.NE.AND P2, PT, R20, 0x1, PT ;  /* 0x000000011400780c */ /* 0x000fe20003f45270 */
[----:B------:R-:W-:Y:S02]  /*1040*/  HADD2.F32 R16, -RZ, R16.H0_H0 ;  /* 0x20000010ff107230 */ /* 0x000fe40000004100 */
[----:B------:R-:W-:Y:S02]  /*1050*/  HADD2.F32 R7, -RZ, R7.H0_H0 ;  /* 0x20000007ff077230 */ /* 0x000fe40000004100 */
[--C-:B------:R-:W-:Y:S02]  /*1060*/  HADD2.F32 R5, -RZ, R17.reuse.H1_H1 ;  /* 0x30000011ff057230 */ /* 0x100fe40000004100 */
[----:B0-----:R-:W-:Y:S01]  /*1070*/  FMUL.FTZ R19, R16, UR4 ;  /* 0x0000000410137c20 */ /* 0x001fe20008410000 */
[----:B------:R-:W-:Y:S02]  /*1080*/  HADD2.F32 R18, -RZ, R22.H0_H0 ;  /* 0x20000016ff127230 */ /* 0x000fe40000004100 */
[----:B------:R-:W-:Y:S01]  /*1090*/  FMUL.FTZ R22, R7, UR4 ;  /* 0x0000000407167c20 */ /* 0x000fe20008410000 */
[----:B------:R-:W-:-:S02]  /*10a0*/  HADD2.F32 R17, -RZ, R17.H0_H0 ;  /* 0x20000011ff117230 */ /* 0x000fc40000004100 */
[----:B------:R-:W-:Y:S01]  /*10b0*/  FMUL.FTZ R24, R5, UR4 ;  /* 0x0000000405187c20 */ /* 0x000fe20008410000 */
[----:B------:R-:W-:Y:S01]  /*10c0*/  FFMA.FTZ R18, R18, UR5, R19 ;  /* 0x0000000512127c23 */ /* 0x000fe20008010013 */
[----:B------:R-:W-:Y:S02]  /*10d0*/  FFMA.FTZ R21, R21, UR5, R22 ;  /* 0x0000000515157c23 */ /* 0x000fe40008010016 */
[----:B------:R-:W-:Y:S02]  /*10e0*/  FFMA.FTZ R17, R17, UR5, R24 ;  /* 0x0000000511117c23 */ /* 0x000fe40008010018 */
[----:B------:R-:W-:Y:S02]  /*10f0*/  F2FP.F16.F32.PACK_AB R18, RZ, R18 ;  /* 0x00000012ff12723e */ /* 0x000fe400000000ff */
[----:B------:R-:W-:Y:S02]  /*1100*/  F2FP.F16.F32.PACK_AB R21, RZ, R21 ;  /* 0x00000015ff15723e */ /* 0x000fe400000000ff */
[----:B------:R-:W-:Y:S01]  /*1110*/  F2FP.F16.F32.PACK_AB R17, RZ, R17 ;  /* 0x00000011ff11723e */ /* 0x000fe200000000ff */
[----:B------:R-:W-:Y:S06]  /*1120*/  @P2 BRA `(.L_x_13) ;  /* 0x00000000000c2947 */ /* 0x000fec0003800000 */
[----:B------:R-:W-:-:S04]  /*1130*/  LOP3.LUT P0, RZ, R2, 0xff, RZ, 0xc0, !PT ;  /* 0x000000ff02ff7812 */ /* 0x000fc8000780c0ff */
[----:B------:R-:W-:-:S04]  /*1140*/  FSETP.LT.AND P0, PT, |R9|, +INF , P0 ;  /* 0x7f8000000900780b */ /* 0x000fc80000701200 */
[----:B------:R-:W-:-:S09]  /*1150*/  SEL R2, RZ, 0x1, !P0 ;  /* 0x00000001ff027807 */ /* 0x000fd20004000000 */
.L_x_13:
[----:B------:R-:W-:Y:S05]  /*1160*/  @P2 BRA `(.L_x_14) ;  /* 0x00000000000c2947 */ /* 0x000fea0003800000 */
[----:B------:R-:W-:-:S04]  /*1170*/  LOP3.LUT P0, RZ, R2, 0xff, RZ, 0xc0, !PT ;  /* 0x000000ff02ff7812 */ /* 0x000fc8000780c0ff */
[----:B------:R-:W-:-:S04]  /*1180*/  FSETP.LT.AND P0, PT, |R16|, +INF , P0 ;  /* 0x7f8000001000780b */ /* 0x000fc80000701200 */
[----:B------:R-:W-:-:S09]  /*1190*/  SEL R2, RZ, 0x1, !P0 ;  /* 0x00000001ff027807 */ /* 0x000fd20004000000 */
.L_x_14:
[----:B------:R-:W-:Y:S05]  /*11a0*/  @P2 BRA `(.L_x_15) ;  /* 0x00000000000c2947 */ /* 0x000fea0003800000 */
[----:B------:R-:W-:-:S04]  /*11b0*/  LOP3.LUT P0, RZ, R2, 0xff, RZ, 0xc0, !PT ;  /* 0x000000ff02ff7812 */ /* 0x000fc8000780c0ff */
[----:B------:R-:W-:-:S04]  /*11c0*/  FSETP.LT.AND P0, PT, |R7|, +INF , P0 ;  /* 0x7f8000000700780b */ /* 0x000fc80000701200 */
[----:B------:R-:W-:-:S09]  /*11d0*/  SEL R2, RZ, 0x1, !P0 ;  /* 0x00000001ff027807 */ /* 0x000fd20004000000 */
.L_x_15:
[----:B------:R-:W-:Y:S02]  /*11e0*/  PRMT R9, R18, 0x7610, R9 ;  /* 0x0000761012097816 */ /* 0x000fe40000000009 */
[----:B------:R-:W-:Y:S02]  /*11f0*/  PRMT R7, R21, 0x7610, R7 ;  /* 0x0000761015077816 */ /* 0x000fe40000000007 */
[----:B------:R-:W-:Y:S01]  /*1200*/  PRMT R22, R17, 0x7610, R22 ;  /* 0x0000761011167816 */ /* 0x000fe20000000016 */
[----:B------:R-:W-:Y:S06]  /*1210*/  @P2 BRA `(.L_x_16) ;  /* 0x0000000400802947 */ /* 0x000fec0003800000 */
[----:B------:R-:W-:-:S04]  /*1220*/  LOP3.LUT P0, RZ, R2, 0xff, RZ, 0xc0, !PT ;  /* 0x000000ff02ff7812 */ /* 0x000fc8000780c0ff */
[----:B------:R-:W-:-:S04]  /*1230*/  FSETP.LT.AND P0, PT, |R5|, +INF , P0 ;  /* 0x7f8000000500780b */ /* 0x000fc80000701200 */
[----:B------:R-:W-:Y:S01]  /*1240*/  SEL R2, RZ, 0x1, !P0 ;  /* 0x00000001ff027807 */ /* 0x000fe20004000000 */
[----:B------:R-:W-:Y:S08]  /*1250*/  BRA `(.L_x_16) ;  /* 0x0000000400707947 */ /* 0x000ff00003800000 */
.L_x_12:
[----:B------:R-:W-:Y:S01]  /*1260*/  LOP3.LUT P0, RZ, R2, 0xff, RZ, 0xc0, !PT ;  /* 0x000000ff02ff7812 */ /* 0x000fe2000780c0ff */
[----:B------:R-:W-:Y:S02]  /*1270*/  HADD2.F32 R2, -RZ, R22.H0_H0 ;  /* 0x20000016ff027230 */ /* 0x000fe40000004100 */
[----:B------:R-:W-:Y:S01]  /*1280*/  HADD2.F32 R7, -RZ, R7.H0_H0 ;  /* 0x20000007ff077230 */ /* 0x000fe20000004100 */
[----:B------:R-:W-:-:S04]  /*1290*/  FSETP.LT.AND P0, PT, |R18|, +INF , P0 ;  /* 0x7f8000001200780b */ /* 0x000fc80000701200 */
[C---:B------:R-:W-:Y:S02]  /*12a0*/  ISETP.NE.OR P2, PT, R20.reuse, 0x1, !P0 ;  /* 0x000000011400780c */ /* 0x040fe40004745670 */
[----:B------:R-:W-:-:S11]  /*12b0*/  ISETP.NE.AND P0, PT, R20, 0x1, P0 ;  /* 0x000000011400780c */ /* 0x000fd60000705270 */
[----:B------:R-:W-:Y:S01]  /*12c0*/  @!P2 FSETP.LT.FTZ.AND P0, PT, |R9|, +INF , PT ;  /* 0x7f8000000900a80b */ /* 0x000fe20003f11200 */
[----:B------:R-:W-:Y:S02]  /*12d0*/  HADD2.F32 R9, -RZ, R16.H0_H0 ;  /* 0x20000010ff097230 */ /* 0x000fe40000004100 */
[----:B------:R-:W-:Y:S01]  /*12e0*/  HADD2.F32 R16, -RZ, R5.H0_H0 ;  /* 0x20000005ff107230 */ /* 0x000fe20000004100 */
[----:B------:R-:W-:Y:S01]  /*12f0*/  FSETP.LT.AND P0, PT, |R2|, +INF , P0 ;  /* 0x7f8000000200780b */ /* 0x000fe20000701200 */
[----:B------:R-:W-:-:S03]  /*1300*/  HADD2.F32 R5, -RZ, R17.H1_H1 ;  /* 0x30000011ff057230 */ /* 0x000fc60000004100 */
[C---:B------:R-:W-:Y:S02]  /*1310*/  ISETP.NE.OR P2, PT, R20.reuse, 0x1, !P0 ;  /* 0x000000011400780c */ /* 0x040fe40004745670 */
[----:B------:R-:W-:Y:S01]  /*1320*/  ISETP.NE.AND P0, PT, R20, 0x1, P0 ;  /* 0x000000011400780c */ /* 0x000fe20000705270 */
[----:B0-----:R-:W-:-:S10]  /*1330*/  FMUL.FTZ R19, R5, UR4 ;  /* 0x0000000405137c20 */ /* 0x001fd40008410000 */
[C---:B------:R-:W-:Y:S01]  /*1340*/  @!P2 FSETP.LT.FTZ.AND P0, PT, |R9|.reuse, +INF , PT ;  /* 0x7f8000000900a80b */ /* 0x040fe20003f11200 */
[----:B------:R-:W-:-:S03]  /*1350*/  FMUL.FTZ R9, R9, UR4 ;  /* 0x0000000409097c20 */ /* 0x000fc60008410000 */
[----:B------:R-:W-:Y:S01]  /*1360*/  FSETP.LT.AND P0, PT, |R16|, +INF , P0 ;  /* 0x7f8000001000780b */ /* 0x000fe20000701200 */
[----:B------:R-:W-:Y:S01]  /*1370*/  FFMA.FTZ R9, R2, UR5, R9 ;  /* 0x0000000502097c23 */ /* 0x000fe20008010009 */
[----:B------:R-:W-:Y:S02]  /*1380*/  HADD2.F32 R2, -RZ, R17.H0_H0 ;  /* 0x20000011ff027230 */ /* 0x000fe40000004100 */
[----:B------:R-:W-:Y:S01]  /*1390*/  FMUL.FTZ R17, R7, UR4 ;  /* 0x0000000407117c20 */ /* 0x000fe20008410000 */
[C---:B------:R-:W-:Y:S02]  /*13a0*/  ISETP.NE.OR P2, PT, R20.reuse, 0x1, !P0 ;  /* 0x000000011400780c */ /* 0x040fe40004745670 */
[----:B------:R-:W-:Y:S01]  /*13b0*/  ISETP.NE.AND P0, PT, R20, 0x1, P0 ;  /* 0x000000011400780c */ /* 0x000fe20000705270 */
[----:B------:R-:W-:Y:S01]  /*13c0*/  FFMA.FTZ R17, R16, UR5, R17 ;  /* 0x0000000510117c23 */ /* 0x000fe20008010011 */
[----:B------:R-:W-:Y:S01]  /*13d0*/  FFMA.FTZ R19, R2, UR5, R19 ;  /* 0x0000000502137c23 */ /* 0x000fe20008010013 */
[----:B------:R-:W-:-:S03]  /*13e0*/  F2FP.F16.F32.PACK_AB R9, RZ, R9 ;  /* 0x00000009ff09723e */ /* 0x000fc600000000ff */
[----:B------:R-:W-:Y:S02]  /*13f0*/  F2FP.F16.F32.PACK_AB R17, RZ, R17 ;  /* 0x00000011ff11723e */ /* 0x000fe400000000ff */
[----:B------:R-:W-:-:S03]  /*1400*/  F2FP.F16.F32.PACK_AB R19, RZ, R19 ;  /* 0x00000013ff13723e */ /* 0x000fc600000000ff */
[----:B------:R-:W-:Y:S02]  /*1410*/  @!P2 FSETP.LT.FTZ.AND P0, PT, |R7|, +INF , PT ;  /* 0x7f8000000700a80b */ /* 0x000fe40003f11200 */
[----:B------:R-:W-:Y:S02]  /*1420*/  ISETP.NE.AND P2, PT, R20, 0x1, PT ;  /* 0x000000011400780c */ /* 0x000fe40003f45270 */
[----:B------:R-:W-:Y:S02]  /*1430*/  FSETP.LT.AND P0, PT, |R2|, +INF , P0 ;  /* 0x7f8000000200780b */ /* 0x000fe40000701200 */
[----:B------:R-:W-:Y:S02]  /*1440*/  PRMT R7, R17, 0x7610, R7 ;  /* 0x0000761011077816 */ /* 0x000fe40000000007 */
[----:B------:R-:W-:Y:S02]  /*1450*/  SEL R2, RZ, 0x1, !P0 ;  /* 0x00000001ff027807 */ /* 0x000fe40004000000 */
[----:B------:R-:W-:-:S05]  /*1460*/  PRMT R22, R19, 0x7610, R22 ;  /* 0x0000761013167816 */ /* 0x000fca0000000016 */
[----:B------:R-:W-:Y:S05]  /*1470*/  @P2 BRA `(.L_x_16) ;  /* 0x0000000000e82947 */ /* 0x000fea0003800000 */
[----:B------:R-:W-:-:S04]  /*1480*/  FSETP.LT.AND P0, PT, |R5|, +INF , P0 ;  /* 0x7f8000000500780b */ /* 0x000fc80000701200 */
[----:B------:R-:W-:Y:S01]  /*1490*/  SEL R2, RZ, 0x1, !P0 ;  /* 0x00000001ff027807 */ /* 0x000fe20004000000 */
[----:B------:R-:W-:Y:S08]  /*14a0*/  BRA `(.L_x_16) ;  /* 0x0000000000dc7947 */ /* 0x000ff00003800000 */
.L_x_11:
[----:B------:R-:W-:Y:S01]  /*14b0*/  FSETP.GEU.FTZ.AND P3, PT, |R18|, +INF , PT ;  /* 0x7f8000001200780b */ /* 0x000fe20003f7e200 */
[----:B------:R-:W-:Y:S01]  /*14c0*/  HADD2.F32 R5, -RZ, R5.H0_H0 ;  /* 0x20000005ff057230 */ /* 0x000fe20000004100 */
[----:B------:R-:W-:Y:S01]  /*14d0*/  LOP3.LUT P0, RZ, R2, 0xff, RZ, 0xc0, !PT ;  /* 0x000000ff02ff7812 */ /* 0x000fe2000780c0ff */
[----:B------:R-:W-:Y:S02]  /*14e0*/  HADD2.F32 R2, -RZ, R22.H0_H0 ;  /* 0x20000016ff027230 */ /* 0x000fe40000004100 */
[----:B------:R-:W-:Y:S01]  /*14f0*/  HADD2.F32 R7, -RZ, R7.H0_H0 ;  /* 0x20000007ff077230 */ /* 0x000fe20000004100 */
[----:B------:R-:W-:Y:S01]  /*1500*/  PLOP3.LUT P0, PT, P0, P3, PT, 0x8a, 0x0 ;  /* 0x000000000000781c */ /* 0x000fe20000707172 */
[--C-:B------:R-:W-:Y:S02]  /*1510*/  HADD2.F32 R18, -RZ, R17.reuse.H0_H0 ;  /* 0x20000011ff127230 */ /* 0x100fe40000004100 */
[----:B------:R-:W-:Y:S01]  /*1520*/  HADD2.F32 R17, -RZ, R17.H1_H1 ;  /* 0x30000011ff117230 */ /* 0x000fe20000004100 */
[----:B------:R-:W-:-:S04]  /*1530*/  FSETP.LT.AND P0, PT, |R9|, +INF , !P0 ;  /* 0x7f8000000900780b */ /* 0x000fc80004701200 */
[C---:B--2---:R-:W-:Y:S02]  /*1540*/  ISETP.NE.OR P2, PT, R20.reuse, RZ, !P0 ;  /* 0x000000ff1400720c */ /* 0x044fe40004745670 */
[----:B------:R-:W-:-:S11]  /*1550*/  ISETP.NE.AND P0, PT, R20, RZ, P0 ;  /* 0x000000ff1400720c */ /* 0x000fd60000705270 */
[----:B------:R-:W-:Y:S02]  /*1560*/  @!P2 PLOP3.LUT P0, PT, P3, PT, PT, 0x8, 0x0 ;  /* 0x000000000000a81c */ /* 0x000fe40001f0e170 */
[----:B------:R-:W-:Y:S02]  /*1570*/  FSETP.GEU.FTZ.AND P2, PT, |R2|, +INF , PT ;  /* 0x7f8000000200780b */ /* 0x000fe40003f5e200 */
[C---:B------:R-:W-:Y:S02]  /*1580*/  ISETP.NE.OR P3, PT, R20.reuse, 0x1, !P0 ;  /* 0x000000011400780c */ /* 0x040fe40004765670 */
[----:B------:R-:W-:-:S11]  /*1590*/  ISETP.NE.AND P0, PT, R20, 0x1, P0 ;  /* 0x000000011400780c */ /* 0x000fd60000705270 */
[----:B------:R-:W-:Y:S01]  /*15a0*/  @!P3 FSETP.LT.FTZ.AND P0, PT, |R9|, +INF , PT ;  /* 0x7f8000000900b80b */ /* 0x000fe20003f11200 */
[----:B------:R-:W-:Y:S02]  /*15b0*/  HADD2.F32 R9, -RZ, R16.H0_H0 ;  /* 0x20000010ff097230 */ /* 0x000fe40000004100 */
[----:B------:R-:W-:Y:S01]  /*15c0*/  FMUL.FTZ R16, R7, UR4 ;  /* 0x0000000407107c20 */ /* 0x000fe20008410000 */
[----:B------:R-:W-:-:S03]  /*15d0*/  PLOP3.LUT P0, PT, P0, P2, PT, 0x8a, 0x0 ;  /* 0x000000000000781c */ /* 0x000fc60000705172 */
[----:B------:R-:W-:Y:S01]  /*15e0*/  FFMA.FTZ R16, R5, UR5, R16 ;  /* 0x0000000505107c23 */ /* 0x000fe20008010010 */
[----:B------:R-:W-:-:S04]  /*15f0*/  FSETP.LT.AND P0, PT, |R9|, +INF , !P0 ;  /* 0x7f8000000900780b */ /* 0x000fc80004701200 */
[----:B------:R-:W-:Y:S02]  /*1600*/  F2FP.F16.F32.PACK_AB R16, RZ, R16 ;  /* 0x00000010ff10723e */ /* 0x000fe400000000ff */
[C---:B------:R-:W-:Y:S02]  /*1610*/  ISETP.NE.OR P3, PT, R20.reuse, RZ, !P0 ;  /* 0x000000ff1400720c */ /* 0x040fe40004765670 */
[----:B------:R-:W-:-:S11]  /*1620*/  ISETP.NE.AND P0, PT, R20, RZ, P0 ;  /* 0x000000ff1400720c */ /* 0x000fd60000705270 */
[----:B------:R-:W-:Y:S02]  /*1630*/  @!P3 PLOP3.LUT P0, PT, P2, PT, PT, 0x8, 0x0 ;  /* 0x000000000000b81c */ /* 0x000fe4000170e170 */
[----:B------:R-:W-:Y:S02]  /*1640*/  FSETP.GEU.FTZ.AND P2, PT, |R5|, +INF , PT ;  /* 0x7f8000000500780b */ /* 0x000fe40003f5e200 */
[C---:B------:R-:W-:Y:S02]  /*1650*/  ISETP.NE.OR P3, PT, R20.reuse, 0x1, !P0 ;  /* 0x000000011400780c */ /* 0x040fe40004765670 */
[----:B------:R-:W-:-:S11]  /*1660*/  ISETP.NE.AND P0, PT, R20, 0x1, P0 ;  /* 0x000000011400780c */ /* 0x000fd60000705270 */
[C---:B------:R-:W-:Y:S01]  /*1670*/  @!P3 FSETP.LT.FTZ.AND P0, PT, |R9|.reuse, +INF , PT ;  /* 0x7f8000000900b80b */ /* 0x040fe20003f11200 */
[----:B------:R-:W-:-:S03]  /*1680*/  FMUL.FTZ R9, R9, UR4 ;  /* 0x0000000409097c20 */ /* 0x000fc60008410000 */
[----:B------:R-:W-:Y:S01]  /*1690*/  PLOP3.LUT P0, PT, P0, P2, PT, 0x8a, 0x0 ;  /* 0x000000000000781c */ /* 0x000fe20000705172 */
[----:B------:R-:W-:-:S03]  /*16a0*/  FFMA.FTZ R9, R2, UR5, R9 ;  /* 0x0000000502097c23 */ /* 0x000fc60008010009 */
[----:B------:R-:W-:Y:S02]  /*16b0*/  FSETP.LT.AND P0, PT, |R7|, +INF , !P0 ;  /* 0x7f8000000700780b */ /* 0x000fe40004701200 */
[----:B------:R-:W-:Y:S02]  /*16c0*/  F2FP.F16.F32.PACK_AB R9, RZ, R9 ;  /* 0x00000009ff09723e */ /* 0x000fe400000000ff */
[C---:B------:R-:W-:Y:S02]  /*16d0*/  ISETP.NE.OR P3, PT, R20.reuse, RZ, !P0 ;  /* 0x000000ff1400720c */ /* 0x040fe40004765670 */
[----:B------:R-:W-:-:S11]  /*16e0*/  ISETP.NE.AND P0, PT, R20, RZ, P0 ;  /* 0x000000ff1400720c */ /* 0x000fd60000705270 */
[----:B------:R-:W-:Y:S02]  /*16f0*/  @!P3 PLOP3.LUT P0, PT, P2, PT, PT, 0x8, 0x0 ;  /* 0x000000000000b81c */ /* 0x000fe4000170e170 */
[----:B------:R-:W-:Y:S02]  /*1700*/  FSETP.GEU.FTZ.AND P2, PT, |R18|, +INF , PT ;  /* 0x7f8000001200780b */ /* 0x000fe40003f5e200 */
[C---:B------:R-:W-:Y:S02]  /*1710*/  ISETP.NE.OR P3, PT, R20.reuse, 0x1, !P0 ;  /* 0x000000011400780c */ /* 0x040fe40004765670 */
[----:B------:R-:W-:-:S11]  /*1720*/  ISETP.NE.AND P0, PT, R20, 0x1, P0 ;  /* 0x000000011400780c */ /* 0x000fd60000705270 */
[----:B------:R-:W-:Y:S01]  /*1730*/  @!P3 FSETP.LT.FTZ.AND P0, PT, |R7|, +INF , PT ;  /* 0x7f8000000700b80b */ /* 0x000fe20003f11200 */
[----:B------:R-:W-:-:S03]  /*1740*/  FMUL.FTZ R7, R17, UR4 ;  /* 0x0000000411077c20 */ /* 0x000fc60008410000 */
[----:B------:R-:W-:Y:S01]  /*1750*/  PLOP3.LUT P0, PT, P0, P2, PT, 0x8a, 0x0 ;  /* 0x000000000000781c */ /* 0x000fe20000705172 */
[----:B------:R-:W-:-:S03]  /*1760*/  FFMA.FTZ R7, R18, UR5, R7 ;  /* 0x0000000512077c23 */ /* 0x000fc60008010007 */
[----:B------:R-:W-:Y:S02]  /*1770*/  FSETP.LT.AND P0, PT, |R17|, +INF , !P0 ;  /* 0x7f8000001100780b */ /* 0x000fe40004701200 */
[----:B------:R-:W-:Y:S02]  /*1780*/  F2FP.F16.F32.PACK_AB R22, RZ, R7 ;  /* 0x00000007ff16723e */ /* 0x000fe400000000ff */
[C---:B------:R-:W-:Y:S02]  /*1790*/  ISETP.NE.OR P3, PT, R20.reuse, RZ, !P0 ;  /* 0x000000ff1400720c */ /* 0x040fe40004765670 */
[----:B------:R-:W-:Y:S02]  /*17a0*/  ISETP.NE.AND P0, PT, R20, RZ, P0 ;  /* 0x000000ff1400720c */ /* 0x000fe40000705270 */
[----:B------:R-:W-:-:S09]  /*17b0*/  PRMT R7, R16, 0x7610, R7 ;  /* 0x0000761010077816 */ /* 0x000fd20000000007 */
[----:B------:R-:W-:Y:S02]  /*17c0*/  @!P3 PLOP3.LUT P0, PT, P2, PT, PT, 0x8, 0x0 ;  /* 0x000000000000b81c */ /* 0x000fe4000170e170 */
[----:B------:R-:W-:Y:S02]  /*17d0*/  ISETP.NE.AND P2, PT, R20, 0x1, PT ;  /* 0x000000011400780c */ /* 0x000fe40003f45270 */
[----:B------:R-:W-:-:S11]  /*17e0*/  SEL R2, RZ, 0x1, !P0 ;  /* 0x00000001ff027807 */ /* 0x000fd60004000000 */
[----:B------:R-:W-:Y:S05]  /*17f0*/  @P2 BRA `(.L_x_16) ;  /* 0x0000000000082947 */ /* 0x000fea0003800000 */
[----:B------:R-:W-:-:S04]  /*1800*/  FSETP.LT.AND P0, PT, |R17|, +INF , P0 ;  /* 0x7f8000001100780b */ /* 0x000fc80000701200 */
[----:B------:R-:W-:-:S09]  /*1810*/  SEL R2, RZ, 0x1, !P0 ;  /* 0x00000001ff027807 */ /* 0x000fd20004000000 */
.L_x_16:
[----:B------:R-:W-:Y:S02]  /*1820*/  LOP3.LUT R9, R9, 0xffff, RZ, 0xc0, !PT ;  /* 0x0000ffff09097812 */ /* 0x000fe400078ec0ff */
[----:B------:R-:W-:Y:S02]  /*1830*/  LEA R16, P0, R3, R10, 0x3 ;  /* 0x0000000a03107211 */ /* 0x000fe400078018ff */
[----:B------:R-:W-:Y:S01]  /*1840*/  PRMT R7, R7, 0x5410, R22 ;  /* 0x0000541007077816 */ /* 0x000fe20000000016 */
[----:B0-----:R-:W-:Y:S01]  /*1850*/  IMAD.WIDE.U32 R18, R9, 0x10000, RZ ;  /* 0x0001000009127825 */ /* 0x001fe200078e00ff */
[----:B------:R-:W-:-:S03]  /*1860*/  LEA.HI.X R17, R3, R11, R6, 0x3, P0 ;  /* 0x0000000b03117211 */ /* 0x000fc600000f1c06 */
[----:B-1----:R-:W-:Y:S01]  /*1870*/  IMAD.IADD R3, R8, 0x1, R3 ;  /* 0x0000000108037824 */ /* 0x002fe200078e0203 */
[----:B------:R-:W-:Y:S02]  /*1880*/  LOP3.LUT R5, R7, R19, RZ, 0xfc, !PT ;  /* 0x0000001307057212 */ /* 0x000fe400078efcff */
[----:B---3--:R-:W-:Y:S01]  /*1890*/  LOP3.LUT R4, R18, R4, RZ, 0xfc, !PT ;  /* 0x0000000412047212 */ /* 0x008fe200078efcff */
[----:B------:R-:W-:-:S04]  /*18a0*/  IMAD.SHL.U32 R7, R3, 0x4, RZ ;  /* 0x0000000403077824 */ /* 0x000fc800078e00ff */
[----:B------:R0:W-:Y:S01]  /*18b0*/  STG.E.64 desc[UR6][R16.64], R4 ;  /* 0x0000000410007986 */ /* 0x0001e2000c101b06 */
[C---:B------:R-:W-:Y:S02]  /*18c0*/  ISETP.GE.AND P0, PT, R7.reuse, UR8, PT ;  /* 0x0000000807007c0c */ /* 0x040fe4000bf06270 */
[----:B------:R-:W-:-:S13]  /*18d0*/  ISETP.LT.AND P2, PT, R7, R0, PT ;  /* 0x000000000700720c */ /* 0x000fda0003f41270 */
[----:B0-----:R-:W-:Y:S05]  /*18e0*/  @!P0 BRA P2, `(.L_x_17) ;  /* 0xfffffff400808947 */ /* 0x001fea000103ffff */
.L_x_10:
[----:B------:R-:W-:Y:S05]  /*18f0*/  BSYNC B0 ;  /* 0x0000000000007941 */ /* 0x000fea0003800000 */
.L_x_2:
[----:B------:R-:W-:-:S13]  /*1900*/  LOP3.LUT P0, RZ, R2, 0xff, RZ, 0xc0, !PT ;  /* 0x000000ff02ff7812 */ /* 0x000fda000780c0ff */
[----:B------:R-:W-:Y:S05]  /*1910*/  @P0 EXIT ;  /* 0x000000000000094d */ /* 0x000fea0003800000 */
[----:B------:R-:W0:Y:S01]  /*1920*/  LDC.64 R2, c[0x0][0x218] ;  /* 0x00008600ff027b82 */ /* 0x000e220000000a00 */
[----:B------:R-:W-:-:S05]  /*1930*/  IMAD.MOV.U32 R5, RZ, RZ, 0x1 ;  /* 0x00000001ff057424 */ /* 0x000fca00078e00ff */
[----:B0-----:R-:W-:Y:S01]  /*1940*/  STG.E.STRONG.SYS desc[UR6][R2.64], R5 ;  /* 0x0000000502007986 */ /* 0x001fe2000c115906 */
[----:B------:R-:W-:Y:S05]  /*1950*/  EXIT ;  /* 0x000000000000794d */ /* 0x000fea0003800000 */
.L_x_18:
[----:B------:R-:W-:-:S00]  /*1960*/  BRA `(.L_x_18) ;  /* 0xfffffffc00fc7947 */ /* 0x000fc0000383ffff */
[----:B------:R-:W-:-:S00]  /*1970*/  NOP ;  /* 0x0000000000007918 */ /* 0x000fc00000000000 */
        /* <DEDUP_REMOVED lines=8> */
.L_x_152:


//--------------------- .text._Z25multi_tensor_apply_kernelI18TensorListMetadataILi3EE12AxpbyFunctorIN3c104HalfES4_fEJffiEEvlPViT_T0_DpT1_ --------------------------
	.section	.text._Z25multi_tensor_apply_kernelI18TensorListMetadataILi3EE12AxpbyFunctorIN3c104HalfES4_fEJffiEEvlPViT_T0_DpT1_,"ax",@progbits
	.align	128
        .global         _Z25multi_tensor_apply_kernelI18TensorListMetadataILi3EE12AxpbyFunctorIN3c104HalfES4_fEJffiEEvlPViT_T0_DpT1_
        .type           _Z25multi_tensor_apply_kernelI18TensorListMetadataILi3EE12AxpbyFunctorIN3c104HalfES4_fEJffiEEvlPViT_T0_DpT1_,@function
        .size           _Z25multi_tensor_apply_kernelI18TensorListMetadataILi3EE12AxpbyFunctorIN3c104HalfES4_fEJffiEEvlPViT_T0_DpT1_,(.L_x_153 - _Z25multi_tensor_apply_kernelI18TensorListMetadataILi3EE12AxpbyFunctorIN3c104HalfES4_fEJffiEEvlPViT_T0_DpT1_)
        .other          _Z25multi_tensor_apply_kernelI18TensorListMetadataILi3EE12AxpbyFunctorIN3c104HalfES4_fEJffiEEvlPViT_T0_DpT1_,@"STO_CUDA_ENTRY STV_DEFAULT"
_Z25multi_tensor_apply_kernelI18TensorListMetadataILi3EE12AxpbyFunctorIN3c104HalfES4_fEJffiEEvlPViT_T0_DpT1_:
.text._Z25multi_tensor_apply_kernelI18TensorListMetadataILi3EE12AxpbyFunctorIN3c104HalfES4_fEJffiEEvlPViT_T0_DpT1_:
        /* <DEDUP_REMOVED lines=20> */
[C---:B------:R-:W-:Y:S02]  /*0140*/  IMAD.SHL.U32 R3, R17.reuse, 0x2, RZ ;  /* 0x0000000211037824 */ /* 0x040fe400078e00ff */
[----:B------:R-:W-:Y:S02]  /*0150*/  IMAD.U32 R6, R17, 0x4, R6 ;  /* 0x0000000411067824 */ /* 0x000fe400078e0006 */
[--C-:B------:R-:W-:Y:S02]  /*0160*/  IMAD.IADD R4, R4, 0x1, R3.reuse ;  /* 0x0000000104047824 */ /* 0x100fe400078e0203 */
[----:B------:R-:W-:Y:S01]  /*0170*/  IMAD.IADD R2, R2, 0x1, R3 ;  /* 0x0000000102027824 */ /* 0x000fe200078e0203 */
[----:B------:R-:W-:Y:S02]  /*0180*/  LOP3.LUT P2, RZ, R6, 0xf, RZ, 0xc0, !PT ;  /* 0x0000000f06ff7812 */ /* 0x000fe4000784c0ff */
[----:B------:R-:W-:Y:S02]  /*0190*/  LOP3.LUT P0, RZ, R4, 0x7, RZ, 0xc0, !PT ;  /* 0x0000000704ff7812 */ /* 0x000fe4000780c0ff */
[----:B------:R-:W-:-:S04]  /*01a0*/  LOP3.LUT P1, RZ, R2, 0x7, RZ, 0xc0, !PT ;  /* 0x0000000702ff7812 */ /* 0x000fc8000782c0ff */
[----:B------:R-:W-:-:S13]  /*01b0*/  PLOP3.LUT P0, PT, P0, P1, P2, 0x1, 0x0 ;  /* 0x000000000000781c */ /* 0x000fda0000702021 */
[----:B------:R-:W-:Y:S05]  /*01c0*/  @P0 BRA `(.L_x_20) ;  /* 0x0000000800d40947 */ /* 0x000fea0003800000 */
.L_x_19:
        /* <DEDUP_REMOVED lines=9> */
.L_x_28:
        /* <DEDUP_REMOVED lines=10> */
[----:B------:R-:W-:Y:S02]  /*0300*/  ISETP.LT.AND P3, PT, R5, R0, !P3 ;  /* 0x000000000500720c */ /* 0x000fe40005f61270 */
[----:B------:R-:W-:Y:S02]  /*0310*/  ISETP.GE.AND P2, PT, R7, R4, PT ;  /* 0x000000040700720c */ /* 0x000fe40003f46270 */
[-C--:B------:R-:W-:Y:S02]  /*0320*/  ISETP.LT.AND P1, PT, R9, R0.reuse, !P1 ;  /* 0x000000000900720c */ /* 0x080fe40004f21270 */
[----:B------:R-:W-:-:S02]  /*0330*/  ISETP.LT.AND P2, PT, R7, R0, !P2 ;  /* 0x000000000700720c */ /* 0x000fc40005741270 */
[----:B------:R-:W-:-:S04]  /*0340*/  ISETP.GE.AND P0, PT, R23, R4, PT ;  /* 0x000000041700720c */ /* 0x000fc80003f06270 */
[----:B------:R-:W-:Y:S01]  /*0350*/  ISETP.LT.AND P0, PT, R23, R0, !P0 ;  /* 0x000000001700720c */ /* 0x000fe20004701270 */
[----:B------:R-:W-:-:S04]  /*0360*/  @P3 IMAD.WIDE R16, R5, 0x2, R12 ;  /* 0x0000000205103825 */ /* 0x000fc800078e020c */
[----:B------:R-:W-:Y:S01]  /*0370*/  @P3 IMAD.WIDE R18, R5, 0x2, R14 ;  /* 0x0000000205123825 */ /* 0x000fe200078e020e */
[----:B------:R0:W2:Y:S01]  /*0380*/  @P3 LDG.E.U16 R27, desc[UR6][R16.64] ;  /* 0x00000006101b3981 */ /* 0x0000a2000c1e1500 */
[----:B------:R-:W-:Y:S02]  /*0390*/  PRMT R26, RZ, 0x7610, R26 ;  /* 0x00007610ff1a7816 */ /* 0x000fe4000000001a */
[----:B------:R-:W-:Y:S01]  /*03a0*/  PRMT R8, RZ, 0x7610, R8 ;  /* 0x00007610ff087816 */ /* 0x000fe20000000008 */
[----:B------:R1:W3:Y:S01]  /*03b0*/  @P3 LDG.E.U16 R28, desc[UR6][R18.64] ;  /* 0x00000006121c3981 */ /* 0x0002e2000c1e1500 */
[----:B------:R-:W-:Y:S01]  /*03c0*/  PRMT R22, RZ, 0x7610, R22 ;  /* 0x00007610ff167816 */ /* 0x000fe20000000016 */
[----:B------:R-:W-:-:S04]  /*03d0*/  @P1 IMAD.WIDE R20, R9, 0x2, R12 ;  /* 0x0000000209141825 */ /* 0x000fc800078e020c */
[----:B0-----:R-:W-:Y:S01]  /*03e0*/  @P2 IMAD.WIDE R16, R7, 0x2, R12 ;  /* 0x0000000207102825 */ /* 0x001fe200078e020c */
[----:B------:R0:W5:Y:S03]  /*03f0*/  @P1 LDG.E.U16 R26, desc[UR6][R20.64] ;  /* 0x00000006141a1981 */ /* 0x000166000c1e1500 */
[----:B-1----:R-:W-:Y:S01]  /*0400*/  @P1 IMAD.WIDE R18, R9, 0x2, R14 ;  /* 0x0000000209121825 */ /* 0x002fe200078e020e */
[----:B------:R1:W5:Y:S01]  /*0410*/  @P2 LDG.E.U16 R8, desc[UR6][R16.64] ;  /* 0x0000000610082981 */ /* 0x000362000c1e1500 */
[----:B------:R-:W-:Y:S02]  /*0420*/  PRMT R29, RZ, 0x7610, R29 ;  /* 0x00007610ff1d7816 */ /* 0x000fe4000000001d */
[----:B------:R-:W-:Y:S01]  /*0430*/  @P2 IMAD.WIDE R24, R7, 0x2, R14 ;  /* 0x0000000207182825 */ /* 0x000fe200078e020e */
[----:B------:R4:W5:Y:S01]  /*0440*/  @P1 LDG.E.U16 R22, desc[UR6][R18.64] ;  /* 0x0000000612161981 */ /* 0x000962000c1e1500 */
[----:B0-----:R-:W-:-:S03]  /*0450*/  PRMT R21, RZ, 0x7610, R21 ;  /* 0x00007610ff157816 */ /* 0x001fc60000000015 */
[----:B------:R0:W5:Y:S01]  /*0460*/  @P2 LDG.E.U16 R6, desc[UR6][R24.64] ;  /* 0x0000000618062981 */ /* 0x000162000c1e1500 */
[----:B-1----:R-:W-:-:S04]  /*0470*/  @P0 IMAD.WIDE R16, R23, 0x2, R12 ;  /* 0x0000000217100825 */ /* 0x002fc800078e020c */
[----:B----4-:R-:W-:Y:S01]  /*0480*/  @P0 IMAD.WIDE R18, R23, 0x2, R14 ;  /* 0x0000000217120825 */ /* 0x010fe200078e020e */
[----:B------:R1:W5:Y:S01]  /*0490*/  @P0 LDG.E.U16 R21, desc[UR6][R16.64] ;  /* 0x0000000610150981 */ /* 0x000362000c1e1500 */
[----:B0-----:R-:W0:Y:S03]  /*04a0*/  LDC.64 R24, c[0x0][0xe70] ;  /* 0x00039c00ff187b82 */ /* 0x001e260000000a00 */
[----:B------:R1:W5:Y:S01]  /*04b0*/  @P0 LDG.E.U16 R29, desc[UR6][R18.64] ;  /* 0x00000006121d0981 */ /* 0x000362000c1e1500 */
[----:B0-----:R-:W-:Y:S01]  /*04c0*/  ISETP.NE.AND P4, PT, R25, -0x1, PT ;  /* 0xffffffff1900780c */ /* 0x001fe20003f85270 */
[----:B--2---:R-:W-:Y:S02]  /*04d0*/  HADD2.F32 R27, -RZ, R27.H0_H0 ;  /* 0x2000001bff1b7230 */ /* 0x004fe40000004100 */
[----:B---3--:R-:W-:-:S03]  /*04e0*/  HADD2.F32 R28, -RZ, R28.H0_H0 ;  /* 0x2000001cff1c7230 */ /* 0x008fc60000004100 */
[----:B------:R-:W-:-:S04]  /*04f0*/  FMUL.FTZ R20, R27, R24 ;  /* 0x000000181b147220 */ /* 0x000fc80000410000 */
[----:B------:R-:W-:-:S03]  /*0500*/  FFMA.FTZ R20, R28, UR8, R20 ;  /* 0x000000081c147c23 */ /* 0x000fc60008010014 */
[----:B-1----:R-:W-:Y:S05]  /*0510*/  @!P4 BRA `(.L_x_22) ;  /* 0x000000040000c947 */ /* 0x002fea0003800000 */
        /* <DEDUP_REMOVED lines=10> */
[----:B------:R-:W-:Y:S01]  /*05c0*/  FFMA.FTZ R19, R6, UR8, R19 ;  /* 0x0000000806137c23 */ /* 0x000fe20008010013 */
[----:B------:R-:W-:Y:S02]  /*05d0*/  HADD2.F32 R29, -RZ, R29.H0_H0 ;  /* 0x2000001dff1d7230 */ /* 0x000fe40000004100 */
[----:B------:R-:W-:Y:S01]  /*05e0*/  FMUL.FTZ R24, R25, R24 ;  /* 0x0000001819187220 */ /* 0x000fe20000410000 */
[----:B------:R-:W-:Y:S06]  /*05f0*/  @P5 BRA `(.L_x_24) ;  /* 0x00000000000c5947 */ /* 0x000fec0003800000 */
[----:B------:R-:W-:-:S04]  /*0600*/  LOP3.LUT P4, RZ, R2, 0xff, RZ, 0xc0, !PT ;  /* 0x000000ff02ff7812 */ /* 0x000fc8000788c0ff */
[----:B------:R-:W-:-:S04]  /*0610*/  FSETP.LT.AND P4, PT, |R27|, +INF , P4 ;  /* 0x7f8000001b00780b */ /* 0x000fc80002781200 */
[----:B------:R-:W-:-:S09]  /*0620*/  SEL R2, RZ, 0x1, !P4 ;  /* 0x00000001ff027807 */ /* 0x000fd20006000000 */
.L_x_24:
[----:B------:R-:W-:Y:S05]  /*0630*/  @P5 BRA `(.L_x_25) ;  /* 0x00000000000c5947 */ /* 0x000fea0003800000 */
[----:B------:R-:W-:-:S04]  /*0640*/  LOP3.LUT P4, RZ, R2, 0xff, RZ, 0xc0, !PT ;  /* 0x000000ff02ff7812 */ /* 0x000fc8000788c0ff */
[----:B------:R-:W-:-:S04]  /*0650*/  FSETP.LT.AND P4, PT, |R17|, +INF , P4 ;  /* 0x7f8000001100780b */ /* 0x000fc80002781200 */
[----:B------:R-:W-:-:S09]  /*0660*/  SEL R2, RZ, 0x1, !P4 ;  /* 0x00000001ff027807 */ /* 0x000fd20006000000 */
.L_x_25:
[----:B------:R-:W-:Y:S05]  /*0670*/  @P5 BRA `(.L_x_26) ;  /* 0x00000000000c5947 */ /* 0x000fea0003800000 */
[----:B------:R-:W-:-:S04]  /*0680*/  LOP3.LUT P4, RZ, R2, 0xff, RZ, 0xc0, !PT ;  /* 0x000000ff02ff7812 */ /* 0x000fc8000788c0ff */
[----:B------:R-:W-:-:S04]  /*0690*/  FSETP.LT.AND P4, PT, |R26|, +INF , P4 ;  /* 0x7f8000001a00780b */ /* 0x000fc80002781200 */
[----:B------:R-:W-:-:S09]  /*06a0*/  SEL R2, RZ, 0x1, !P4 ;  /* 0x00000001ff027807 */ /* 0x000fd20006000000 */
.L_x_26:
[----:B------:R-:W-:Y:S01]  /*06b0*/  FFMA.FTZ R21, R22, UR8, R21 ;  /* 0x0000000816157c23 */ /* 0x000fe20008010015 */
[----:B------:R-:W-:Y:S01]  /*06c0*/  FFMA.FTZ R27, R29, UR8, R24 ;  /* 0x000000081d1b7c23 */ /* 0x000fe20008010018 */
[----:B------:R-:W-:Y:S06]  /*06d0*/  @P5 BRA `(.L_x_27) ;  /* 0x00000004005c5947 */ /* 0x000fec0003800000 */
[----:B------:R-:W-:-:S04]  /*06e0*/  LOP3.LUT P4, RZ, R2, 0xff, RZ, 0xc0, !PT ;  /* 0x000000ff02ff7812 */ /* 0x000fc8000788c0ff */
[----:B------:R-:W-:-:S04]  /*06f0*/  FSETP.LT.AND P4, PT, |R25|, +INF , P4 ;  /* 0x7f8000001900780b */ /* 0x000fc80002781200 */
[----:B------:R-:W-:Y:S01]  /*0700*/  SEL R2, RZ, 0x1, !P4 ;  /* 0x00000001ff027807 */ /* 0x000fe20006000000 */
[----:B------:R-:W-:Y:S08]  /*0710*/  BRA `(.L_x_27) ;  /* 0x00000004004c7947 */ /* 0x000ff00003800000 */
.L_x_23:
        /* <DEDUP_REMOVED lines=8> */
[----:B------:R-:W-:-:S11]  /*07a0*/  ISETP.NE.AND P4, PT, R25, 0x1, P4 ;  /* 0x000000011900780c */ /* 0x000fd60002785270 */
[----:B------:R-:W-:Y:S01]  /*07b0*/  @!P5 FSETP.LT.FTZ.AND P4, PT, |R27|, +INF , PT ;  /* 0x7f8000001b00d80b */ /* 0x000fe20003f91200 */
[----:B------:R-:W-:-:S03]  /*07c0*/  HADD2.F32 R27, -RZ, R26.H0_H0 ;  /* 0x2000001aff1b7230 */ /* 0x000fc60000004100 */
[----:B------:R-:W-:Y:S02]  /*07d0*/  FSETP.LT.AND P4, PT, |R6|, +INF , P4 ;  /* 0x7f8000000600780b */ /* 0x000fe40002781200 */
[----:B------:R-:W-:Y:S02]  /*07e0*/  FMUL.FTZ R21, R27, R24 ;  /* 0x000000181b157220 */ /* 0x000fe40000410000 */
[C---:B------:R-:W-:Y:S02]  /*07f0*/  ISETP.NE.OR P5, PT, R25.reuse, 0x1, !P4 ;  /* 0x000000011900780c */ /* 0x040fe400067a5670 */
[----:B------:R-:W-:Y:S01]  /*0800*/  ISETP.NE.AND P4, PT, R25, 0x1, P4 ;  /* 0x000000011900780c */ /* 0x000fe20002785270 */
[----:B------:R-:W-:-:S10]  /*0810*/  FFMA.FTZ R21, R22, UR8, R21 ;  /* 0x0000000816157c23 */ /* 0x000fd40008010015 */
[C---:B------:R-:W-:Y:S01]  /*0820*/  @!P5 FSETP.LT.FTZ.AND P4, PT, |R19|.reuse, +INF , PT ;  /* 0x7f8000001300d80b */ /* 0x040fe20003f91200 */
[-C--:B------:R-:W-:Y:S01]  /*0830*/  FMUL.FTZ R19, R19, R24.reuse ;  /* 0x0000001813137220 */ /* 0x080fe20000410000 */
[----:B------:R-:W-:Y:S02]  /*0840*/  FMUL.FTZ R24, R17, R24 ;  /* 0x0000001811187220 */ /* 0x000fe40000410000 */
[----:B------:R-:W-:Y:S01]  /*0850*/  FSETP.LT.AND P4, PT, |R22|, +INF , P4 ;  /* 0x7f8000001600780b */ /* 0x000fe20002781200 */
[----:B------:R-:W-:-:S03]  /*0860*/  FFMA.FTZ R19, R6, UR8, R19 ;  /* 0x0000000806137c23 */ /* 0x000fc60008010013 */
[C---:B------:R-:W-:Y:S02]  /*0870*/  ISETP.NE.OR P5, PT, R25.reuse, 0x1, !P4 ;  /* 0x000000011900780c */ /* 0x040fe400067a5670 */
[----:B------:R-:W-:-:S11]  /*0880*/  ISETP.NE.AND P4, PT, R25, 0x1, P4 ;  /* 0x000000011900780c */ /* 0x000fd60002785270 */
[----:B------:R-:W-:Y:S01]  /*0890*/  @!P5 FSETP.LT.FTZ.AND P4, PT, |R27|, +INF , PT ;  /* 0x7f8000001b00d80b */ /* 0x000fe20003f91200 */
[----:B------:R-:W-:Y:S01]  /*08a0*/  FFMA.FTZ R27, R29, UR8, R24 ;  /* 0x000000081d1b7c23 */ /* 0x000fe20008010018 */
[----:B------:R-:W-:Y:S02]  /*08b0*/  ISETP.NE.AND P5, PT, R25, 0x1, PT ;  /* 0x000000011900780c */ /* 0x000fe40003fa5270 */
[----:B------:R-:W-:-:S04]  /*08c0*/  FSETP.LT.AND P4, PT, |R29|, +INF , P4 ;  /* 0x7f8000001d00780b */ /* 0x000fc80002781200 */
[----:B------:R-:W-:-:S07]  /*08d0*/  SEL R2, RZ, 0x1, !P4 ;  /* 0x00000001ff027807 */ /* 0x000fce0006000000 */
[----:B------:R-:W-:Y:S05]  /*08e0*/  @P5 BRA `(.L_x_27) ;  /* 0x0000000000d85947 */ /* 0x000fea0003800000 */
[----:B------:R-:W-:-:S04]  /*08f0*/  FSETP.LT.AND P4, PT, |R17|, +INF , P4 ;  /* 0x7f8000001100780b */ /* 0x000fc80002781200 */
[----:B------:R-:W-:Y:S01]  /*0900*/  SEL R2, RZ, 0x1, !P4 ;  /* 0x00000001ff027807 */ /* 0x000fe20006000000 */
[----:B------:R-:W-:Y:S08]  /*0910*/  BRA `(.L_x_27) ;  /* 0x0000000000cc7947 */ /* 0x000ff00003800000 */
.L_x_22:
        /* <DEDUP_REMOVED lines=8> */
[----:B------:R-:W-:-:S04]  /*09a0*/  FSETP.LT.AND P4, PT, |R27|, +INF , !P4 ;  /* 0x7f8000001b00780b */ /* 0x000fc80006781200 */
[C---:B------:R-:W-:Y:S02]  /*09b0*/  ISETP.NE.OR P6, PT, R25.reuse, RZ, !P4 ;  /* 0x000000ff1900720c */ /* 0x040fe400067c5670 */
[----:B------:R-:W-:-:S11]  /*09c0*/  ISETP.NE.AND P4, PT, R25, RZ, P4 ;  /* 0x000000ff1900720c */ /* 0x000fd60002785270 */
[----:B------:R-:W-:Y:S02]  /*09d0*/  @!P6 PLOP3.LUT P4, PT, P5, PT, PT, 0x8, 0x0 ;  /* 0x000000000000e81c */ /* 0x000fe40002f8e170 */
[----:B------:R-:W-:Y:S02]  /*09e0*/  FSETP.GEU.FTZ.AND P5, PT, |R6|, +INF , PT ;  /* 0x7f8000000600780b */ /* 0x000fe40003fbe200 */
[C---:B------:R-:W-:Y:S02]  /*09f0*/  ISETP.NE.OR P6, PT, R25.reuse, 0x1, !P4 ;  /* 0x000000011900780c */ /* 0x040fe400067c5670 */
[----:B------:R-:W-:-:S11]  /*0a00*/  ISETP.NE.AND P4, PT, R25, 0x1, P4 ;  /* 0x000000011900780c */ /* 0x000fd60002785270 */
[----:B------:R-:W-:Y:S01]  /*0a10*/  @!P6 FSETP.LT.FTZ.AND P4, PT, |R27|, +INF , PT ;  /* 0x7f8000001b00e80b */ /* 0x000fe20003f91200 */
[----:B------:R-:W-:-:S03]  /*0a20*/  HADD2.F32 R27, -RZ, R26.H0_H0 ;  /* 0x2000001aff1b7230 */ /* 0x000fc60000004100 */
[----:B------:R-:W-:Y:S02]  /*0a30*/  PLOP3.LUT P4, PT, P4, P5, PT, 0x8a, 0x0 ;  /* 0x000000000000781c */ /* 0x000fe4000278b172 */
[----:B------:R-:W-:Y:S02]  /*0a40*/  FMUL.FTZ R21, R27, R24 ;  /* 0x000000181b157220 */ /* 0x000fe40000410000 */
[----:B------:R-:W-:Y:S02]  /*0a50*/  FSETP.LT.AND P4, PT, |R19|, +INF , !P4 ;  /* 0x7f8000001300780b */ /* 0x000fe40006781200 */
[----:B------:R-:W-:Y:S02]  /*0a60*/  FFMA.FTZ R21, R22, UR8, R21 ;  /* 0x0000000816157c23 */ /* 0x000fe40008010015 */
[C---:B------:R-:W-:Y:S02]  /*0a70*/  ISETP.NE.OR P6, PT, R25.reuse, RZ, !P4 ;  /* 0x000000ff1900720c */ /* 0x040fe400067c5670 */
[----:B------:R-:W-:-:S11]  /*0a80*/  ISETP.NE.AND P4, PT, R25, RZ, P4 ;  /* 0x000000ff1900720c */ /* 0x000fd60002785270 */
[----:B------:R-:W-:Y:S02]  /*0a90*/  @!P6 PLOP3.LUT P4, PT, P5, PT, PT, 0x8, 0x0 ;  /* 0x000000000000e81c */ /* 0x000fe40002f8e170 */
[----:B------:R-:W-:Y:S02]  /*0aa0*/  FSETP.GEU.FTZ.AND P5, PT, |R22|, +INF , PT ;  /* 0x7f8000001600780b */ /* 0x000fe40003fbe200 */
[C---:B------:R-:W-:Y:S02]  /*0ab0*/  ISETP.NE.OR P6, PT, R25.reuse, 0x1, !P4 ;  /* 0x000000011900780c */ /* 0x040fe400067c5670 */
[----:B------:R-:W-:-:S11]  /*0ac0*/  ISETP.NE.AND P4, PT, R25, 0x1, P4 ;  /* 0x000000011900780c */ /* 0x000fd60002785270 */
[C---:B------:R-:W-:Y:S01]  /*0ad0*/  @!P6 FSETP.LT.FTZ.AND P4, PT, |R19|.reuse, +INF , PT ;  /* 0x7f8000001300e80b */ /* 0x040fe20003f91200 */
[-C--:B------:R-:W-:Y:S01]  /*0ae0*/  FMUL.FTZ R19, R19, R24.reuse ;  /* 0x0000001813137220 */ /* 0x080fe20000410000 */
[----:B------:R-:W-:Y:S02]  /*0af0*/  FMUL.FTZ R24, R17, R24 ;  /* 0x0000001811187220 */ /* 0x000fe40000410000 */
[----:B------:R-:W-:Y:S01]  /*0b00*/  PLOP3.LUT P4, PT, P4, P5, PT, 0x8a, 0x0 ;  /* 0x000000000000781c */ /* 0x000fe2000278b172 */
[----:B------:R-:W-:-:S03]  /*0b10*/  FFMA.FTZ R19, R6, UR8, R19 ;  /* 0x0000000806137c23 */ /* 0x000fc60008010013 */
        /* <DEDUP_REMOVED lines=8> */
[----:B------:R-:W-:-:S03]  /*0ba0*/  FFMA.FTZ R27, R29, UR8, R24 ;  /* 0x000000081d1b7c23 */ /* 0x000fc60008010018 */
[----:B------:R-:W-:-:S04]  /*0bb0*/  PLOP3.LUT P4, PT, P4, P5, PT, 0x8a, 0x0 ;  /* 0x000000000000781c */ /* 0x000fc8000278b172 */
[----:B------:R-:W-:-:S04]  /*0bc0*/  FSETP.LT.AND P4, PT, |R17|, +INF , !P4 ;  /* 0x7f8000001100780b */ /* 0x000fc80006781200 */
        /* <DEDUP_REMOVED lines=8> */
.L_x_27:
[----:B------:R-:W-:Y:S01]  /*0c50*/  @P3 IMAD.WIDE R16, R5, 0x4, R10 ;  /* 0x0000000405103825 */ /* 0x000fe200078e020a */
[----:B------:R-:W-:-:S03]  /*0c60*/  ULEA UR4, UR5, UR4, 0x2 ;  /* 0x0000000405047291 */ /* 0x000fc6000f8e103f */
[--C-:B------:R-:W-:Y:S01]  /*0c70*/  @P2 IMAD.WIDE R6, R7, 0x4, R10.reuse ;  /* 0x0000000407062825 */ /* 0x100fe200078e020a */
[----:B------:R1:W-:Y:S03]  /*0c80*/  @P3 STG.E desc[UR6][R16.64], R20 ;  /* 0x0000001410003986 */ /* 0x0003e6000c101906 */
[--C-:B------:R-:W-:Y:S01]  /*0c90*/  @P1 IMAD.WIDE R8, R9, 0x4, R10.reuse ;  /* 0x0000000409081825 */ /* 0x100fe200078e020a */
[----:B------:R1:W-:Y:S03]  /*0ca0*/  @P2 STG.E desc[UR6][R6.64], R19 ;  /* 0x0000001306002986 */ /* 0x0003e6000c101906 */
[----:B------:R-:W-:Y:S01]  /*0cb0*/  @P0 IMAD.WIDE R22, R23, 0x4, R10 ;  /* 0x0000000417160825 */ /* 0x000fe200078e020a */
[----:B------:R1:W-:Y:S01]  /*0cc0*/  @P1 STG.E desc[UR6][R8.64], R21 ;  /* 0x0000001508001986 */ /* 0x0003e2000c101906 */
[----:B------:R-:W-:-:S03]  /*0cd0*/  ISETP.GT.AND P1, PT, R0, UR4, PT ;  /* 0x0000000400007c0c */ /* 0x000fc6000bf24270 */
[----:B------:R1:W-:Y:S01]  /*0ce0*/  @P0 STG.E desc[UR6][R22.64], R27 ;  /* 0x0000001b16000986 */ /* 0x0003e2000c101906 */
[----:B------:R-:W-:-:S13]  /*0cf0*/  ISETP.LE.AND P0, PT, R4, UR4, PT ;  /* 0x0000000404007c0c */ /* 0x000fda000bf03270 */
[----:B-1----:R-:W-:Y:S05]  /*0d00*/  @!P0 BRA P1, `(.L_x_28) ;  /* 0xfffffff400548947 */ /* 0x002fea000083ffff */
[----:B------:R-:W-:Y:S05]  /*0d10*/  BRA `(.L_x_21) ;  /* 0x00000008006c7947 */ /* 0x000fea0003800000 */
.L_x_20:
        /* <DEDUP_REMOVED lines=10> */
[----:B------:R-:W0:Y:S08]  /*0dc0*/  LDC R2, c[0x0][0xe74] ;  /* 0x00039d00ff027b82 */ /* 0x000e300000000800 */
[----:B------:R-:W1:Y:S08]  /*0dd0*/  LDC R3, c[0x0][RZ] ;  /* 0x00000000ff037b82 */ /* 0x000e700000000800 */
[----:B------:R-:W2:Y:S01]  /*0de0*/  LDC R19, c[0x0][0xe74] ;  /* 0x00039d00ff137b82 */ /* 0x000ea20000000800 */
[----:B0-----:R-:W-:Y:S01]  /*0df0*/  ISETP.NE.AND P1, PT, R2, -0x1, PT ;  /* 0xffffffff0200780c */ /* 0x001fe20003f25270 */
[----:B------:R-:W-:-:S12]  /*0e00*/  IMAD.MOV.U32 R2, RZ, RZ, 0x1 ;  /* 0x00000001ff027424 */ /* 0x000fd800078e00ff */
.L_x_36:
[----:B------:R-:W-:-:S04]  /*0e10*/  IMAD.WIDE R6, R9, 0x8, R14 ;  /* 0x0000000809067825 */ /* 0x000fc800078e020e */
[----:B------:R-:W-:Y:S02]  /*0e20*/  IMAD.WIDE R4, R9, 0x8, R12 ;  /* 0x0000000809047825 */ /* 0x000fe400078e020c */
[----:B------:R-:W3:Y:S04]  /*0e30*/  LDG.E.64 R6, desc[UR6][R6.64] ;  /* 0x0000000606067981 */ /* 0x000ee8000c1e1b00 */
[----:B------:R-:W4:Y:S01]  /*0e40*/  LDG.E.64 R4, desc[UR6][R4.64] ;  /* 0x0000000604047981 */ /* 0x000f22000c1e1b00 */
[--C-:B---3--:R-:W-:Y:S01]  /*0e50*/  SHF.R.U64 R18, R6, 0x10, R7.reuse ;  /* 0x0000001006127819 */ /* 0x108fe20000001207 */
[----:B------:R-:W-:Y:S01]  /*0e60*/  HADD2.F32 R20, -RZ, R6.H0_H0 ;  /* 0x20000006ff147230 */ /* 0x000fe20000004100 */
[----:B------:R-:W-:Y:S01]  /*0e70*/  SHF.R.U32.HI R8, RZ, 0x10, R7 ;  /* 0x00000010ff087819 */ /* 0x000fe20000011607 */
[----:B----4-:R-:W-:Y:S01]  /*0e80*/  HADD2.F32 R16, -RZ, R4.H0_H0 ;  /* 0x20000004ff107230 */ /* 0x010fe20000004100 */
[----:B------:R-:W-:-:S02]  /*0e90*/  SHF.R.U64 R17, R4, 0x10, R5 ;  /* 0x0000001004117819 */ /* 0x000fc40000001205 */
[----:B------:R-:W-:Y:S02]  /*0ea0*/  PRMT R18, R8, 0x5410, R18 ;  /* 0x0000541008127816 */ /* 0x000fe40000000012 */
[----:B------:R-:W-:Y:S01]  /*0eb0*/  SHF.R.U32.HI R8, RZ, 0x10, R5 ;  /* 0x00000010ff087819 */ /* 0x000fe20000011605 */
[----:B------:R-:W-:-:S03]  /*0ec0*/  FMUL.FTZ R21, R16, UR4 ;  /* 0x0000000410157c20 */ /* 0x000fc60008410000 */
[----:B------:R-:W-:Y:S01]  /*0ed0*/  PRMT R17, R8, 0x5410, R17 ;  /* 0x0000541008117816 */ /* 0x000fe20000000011 */
[----:B------:R-:W-:Y:S01]  /*0ee0*/  FFMA.FTZ R4, R20, UR5, R21 ;  /* 0x0000000514047c23 */ /* 0x000fe20008010015 */
[----:B------:R-:W-:Y:S01]  /*0ef0*/  SHF.R.S32.HI R8, RZ, 0x1f, R9 ;  /* 0x0000001fff087819 */ /* 0x000fe20000011409 */
[----:B------:R-:W-:Y:S06]  /*0f00*/  @!P1 BRA `(.L_x_30) ;  /* 0x0000000400009947 */ /* 0x000fec0003800000 */
[----:B--2---:R-:W-:-:S13]  /*0f10*/  ISETP.NE.AND P0, PT, R19, RZ, PT ;  /* 0x000000ff1300720c */ /* 0x004fda0003f05270 */
[----:B------:R-:W-:Y:S05]  /*0f20*/  @!P0 BRA `(.L_x_31) ;  /* 0x0000000000788947 */ /* 0x000fea0003800000 */
[----:B------:R-:W-:Y:S01]  /*0f30*/  ISETP.NE.AND P2, PT, R19, 0x1, PT ;  /* 0x000000011300780c */ /* 0x000fe20003f45270 */
[----:B------:R-:W-:Y:S02]  /*0f40*/  HADD2.F32 R6, -RZ, R7.H0_H0 ;  /* 0x20000007ff067230 */ /* 0x000fe40000004100 */
[----:B------:R-:W-:Y:S02]  /*0f50*/  HADD2.F32 R7, -RZ, R17.H1_H1 ;  /* 0x30000011ff077230 */ /* 0x000fe40000004100 */
[----:B------:R-:W-:Y:S02]  /*0f60*/  HADD2.F32 R20, -RZ, R5.H0_H0 ;  /* 0x20000005ff147230 */ /* 0x000fe40000004100 */
[----:B------:R-:W-:Y:S02]  /*0f70*/  HADD2.F32 R17, -RZ, R17.H0_H0 ;  /* 0x20000011ff117230 */ /* 0x000fe40000004100 */
[--C-:B------:R-:W-:Y:S02]  /*0f80*/  HADD2.F32 R5, -RZ, R18.reuse.H1_H1 ;  /* 0x30000012ff057230 */ /* 0x100fe40000004100 */
[----:B------:R-:W-:Y:S01]  /*0f90*/  FMUL.FTZ R21, R20, UR4 ;  /* 0x0000000414157c20 */ /* 0x000fe20008410000 */
[----:B------:R-:W-:-:S02]  /*0fa0*/  HADD2.F32 R22, -RZ, R18.H0_H0 ;  /* 0x20000012ff167230 */ /* 0x000fc40000004100 */
[----:B------:R-:W-:Y:S01]  /*0fb0*/  FMUL.FTZ R18, R7, UR4 ;  /* 0x0000000407127c20 */ /* 0x000fe20008410000 */
[----:B------:R-:W-:Y:S01]  /*0fc0*/  FMUL.FTZ R23, R17, UR4 ;  /* 0x0000000411177c20 */ /* 0x000fe20008410000 */
[----:B------:R-:W-:Y:S06]  /*0fd0*/  @P2 BRA `(.L_x_32) ;  /* 0x00000000000c2947 */ /* 0x000fec0003800000 */
[----:B------:R-:W-:-:S04]  /*0fe0*/  LOP3.LUT P0, RZ, R2, 0xff, RZ, 0xc0, !PT ;  /* 0x000000ff02ff7812 */ /* 0x000fc8000780c0ff */
[----:B------:R-:W-:-:S04]  /*0ff0*/  FSETP.LT.AND P0, PT, |R16|, +INF , P0 ;  /* 0x7f8000001000780b */ /* 0x000fc80000701200 */
[----:B------:R-:W-:-:S09]  /*1000*/  SEL R2, RZ, 0x1, !P0 ;  /* 0x00000001ff027807 */ /* 0x000fd20004000000 */
.L_x_32:
[----:B------:R-:W-:Y:S05]  /*1010*/  @P2 BRA `(.L_x_33) ;  /* 0x00000000000c2947 */ /* 0x000fea0003800000 */
[----:B------:R-:W-:-:S04]  /*1020*/  LOP3.LUT P0, RZ, R2, 0xff, RZ, 0xc0, !PT ;  /* 0x000000ff02ff7812 */ /* 0x000fc8000780c0ff */
[----:B------:R-:W-:-:S04]  /*1030*/  FSETP.LT.AND P0, PT, |R7|, +INF , P0 ;  /* 0x7f8000000700780b */ /* 0x000fc80000701200 */
[----:B------:R-:W-:-:S09]  /*1040*/  SEL R2, RZ, 0x1, !P0 ;  /* 0x00000001ff027807 */ /* 0x000fd20004000000 */
.L_x_33:
[----:B------:R-:W-:Y:S05]  /*1050*/  @P2 BRA `(.L_x_34) ;  /* 0x00000000000c2947 */ /* 0x000fea0003800000 */
[----:B------:R-:W-:-:S04]  /*1060*/  LOP3.LUT P0, RZ, R2, 0xff, RZ, 0xc0, !PT ;  /* 0x000000ff02ff7812 */ /* 0x000fc8000780c0ff */
[----:B------:R-:W-:-:S04]  /*1070*/  FSETP.LT.AND P0, PT, |R20|, +INF , P0 ;  /* 0x7f8000001400780b */ /* 0x000fc80000701200 */
[----:B------:R-:W-:-:S09]  /*1080*/  SEL R2, RZ, 0x1, !P0 ;  /* 0x00000001ff027807 */ /* 0x000fd20004000000 */
.L_x_34:
[----:B------:R-:W-:Y:S01]  /*1090*/  FFMA.FTZ R5, R5, UR5, R18 ;  /* 0x0000000505057c23 */ /* 0x000fe20008010012 */
[----:B------:R-:W-:Y:S01]  /*10a0*/  FFMA.FTZ R6, R6, UR5, R21 ;  /* 0x0000000506067c23 */ /* 0x000fe20008010015 */
[----:B------:R-:W-:Y:S01]  /*10b0*/  FFMA.FTZ R7, R22, UR5, R23 ;  /* 0x0000000516077c23 */ /* 0x000fe20008010017 */
[----:B------:R-:W-:Y:S06]  /*10c0*/  @P2 BRA `(.L_x_35) ;  /* 0x00000004005c2947 */ /* 0x000fec0003800000 */
[----:B------:R-:W-:-:S04]  /*10d0*/  LOP3.LUT P0, RZ, R2, 0xff, RZ, 0xc0, !PT ;  /* 0x000000ff02ff7812 */ /* 0x000fc8000780c0ff */
[----:B------:R-:W-:-:S04]  /*10e0*/  FSETP.LT.AND P0, PT, |R17|, +INF , P0 ;  /* 0x7f8000001100780b */ /* 0x000fc80000701200 */
[----:B------:R-:W-:Y:S01]  /*10f0*/  SEL R2, RZ, 0x1, !P0 ;  /* 0x00000001ff027807 */ /* 0x000fe20004000000 */
[----:B------:R-:W-:Y:S08]  /*1100*/  BRA `(.L_x_35) ;  /* 0x00000004004c7947 */ /* 0x000ff00003800000 */
.L_x_31:
[----:B------:R-:W-:Y:S01]  /*1110*/  LOP3.LUT P0, RZ, R2, 0xff, RZ, 0xc0, !PT ;  /* 0x000000ff02ff7812 */ /* 0x000fe2000780c0ff */
[--C-:B------:R-:W-:Y:S02]  /*1120*/  HADD2.F32 R6, -RZ, R18.reuse.H1_H1 ;  /* 0x30000012ff067230 */ /* 0x100fe40000004100 */
[----:B------:R-:W-:Y:S01]  /*1130*/  HADD2.F32 R2, -RZ, R17.H1_H1 ;  /* 0x30000011ff027230 */ /* 0x000fe20000004100 */
[----:B------:R-:W-:Y:S01]  /*1140*/  FSETP.LT.AND P0, PT, |R20|, +INF , P0 ;  /* 0x7f8000001400780b */ /* 0x000fe20000701200 */
[----:B------:R-:W-:Y:S02]  /*1150*/  HADD2.F32 R7, -RZ, R7.H0_H0 ;  /* 0x20000007ff077230 */ /* 0x000fe40000004100 */
[----:B------:R-:W-:Y:S01]  /*1160*/  HADD2.F32 R18, -RZ, R18.H0_H0 ;  /* 0x20000012ff127230 */ /* 0x000fe20000004100 */
[C---:B------:R-:W-:Y:S01]  /*1170*/  ISETP.NE.OR P2, PT, R19.reuse, 0x1, !P0 ;  /* 0x000000011300780c */ /* 0x040fe20004745670 */
[----:B------:R-:W-:Y:S01]  /*1180*/  HADD2.F32 R17, -RZ, R17.H0_H0 ;  /* 0x20000011ff117230 */ /* 0x000fe20000004100 */
[----:B------:R-:W-:-:S04]  /*1190*/  ISETP.NE.AND P0, PT, R19, 0x1, P0 ;  /* 0x000000011300780c */ /* 0x000fc80000705270 */
[----:B------:R-:W-:-:S07]  /*11a0*/  FMUL.FTZ R21, R17, UR4 ;  /* 0x0000000411157c20 */ /* 0x000fce0008410000 */
[----:B------:R-:W-:Y:S01]  /*11b0*/  @!P2 FSETP.LT.FTZ.AND P0, PT, |R16|, +INF , PT ;  /* 0x7f8000001000a80b */ /* 0x000fe20003f11200 */
[----:B------:R-:W-:Y:S02]  /*11c0*/  HADD2.F32 R16, -RZ, R5.H0_H0 ;  /* 0x20000005ff107230 */ /* 0x000fe40000004100 */
[----:B------:R-:W-:Y:S01]  /*11d0*/  FMUL.FTZ R5, R2, UR4 ;  /* 0x0000000402057c20 */ /* 0x000fe20008410000 */
[----:B------:R-:W-:-:S03]  /*11e0*/  FSETP.LT.AND P0, PT, |R6|, +INF , P0 ;  /* 0x7f8000000600780b */ /* 0x000fc60000701200 */
[----:B------:R-:W-:Y:S01]  /*11f0*/  FFMA.FTZ R5, R6, UR5, R5 ;  /* 0x0000000506057c23 */ /* 0x000fe20008010005 */
[C---:B------:R-:W-:Y:S02]  /*1200*/  ISETP.NE.OR P2, PT, R19.reuse, 0x1, !P0 ;  /* 0x000000011300780c */ /* 0x040fe40004745670 */
[----:B------:R-:W-:-:S11]  /*1210*/  ISETP.NE.AND P0, PT, R19, 0x1, P0 ;  /* 0x000000011300780c */ /* 0x000fd60000705270 */
[----:B------:R-:W-:-:S04]  /*1220*/  @!P2 FSETP.LT.FTZ.AND P0, PT, |R2|, +INF , PT ;  /* 0x7f8000000200a80b */ /* 0x000fc80003f11200 */
[----:B------:R-:W-:-:S04]  /*1230*/  FSETP.LT.AND P0, PT, |R7|, +INF , P0 ;  /* 0x7f8000000700780b */ /* 0x000fc80000701200 */
[C---:B------:R-:W-:Y:S02]  /*1240*/  ISETP.NE.OR P2, PT, R19.reuse, 0x1, !P0 ;  /* 0x000000011300780c */ /* 0x040fe40004745670 */
[----:B------:R-:W-:-:S11]  /*1250*/  ISETP.NE.AND P0, PT, R19, 0x1, P0 ;  /* 0x000000011300780c */ /* 0x000fd60000705270 */
[C---:B------:R-:W-:Y:S01]  /*1260*/  @!P2 FSETP.LT.FTZ.AND P0, PT, |R16|.reuse, +INF , PT ;  /* 0x7f8000001000a80b */ /* 0x040fe20003f11200 */
[----:B------:R-:W-:Y:S01]  /*1270*/  FMUL.FTZ R16, R16, UR4 ;  /* 0x0000000410107c20 */ /* 0x000fe20008410000 */
[----:B------:R-:W-:Y:S02]  /*1280*/  ISETP.NE.AND P2, PT, R19, 0x1, PT ;  /* 0x000000011300780c */ /* 0x000fe40003f45270 */
[C---:B------:R-:W-:Y:S01]  /*1290*/  FSETP.LT.AND P0, PT, |R18|.reuse, +INF , P0 ;  /* 0x7f8000001200780b */ /* 0x040fe20000701200 */
[----:B------:R-:W-:Y:S01]  /*12a0*/  FFMA.FTZ R6, R7, UR5, R16 ;  /* 0x0000000507067c23 */ /* 0x000fe20008010010 */
[----:B------:R-:W-:Y:S02]  /*12b0*/  FFMA.FTZ R7, R18, UR5, R21 ;  /* 0x0000000512077c23 */ /* 0x000fe40008010015 */
[----:B------:R-:W-:-:S07]  /*12c0*/  SEL R2, RZ, 0x1, !P0 ;  /* 0x00000001ff027807 */ /* 0x000fce0004000000 */
[----:B------:R-:W-:Y:S05]  /*12d0*/  @P2 BRA `(.L_x_35) ;  /* 0x0000000000d82947 */ /* 0x000fea0003800000 */
[----:B------:R-:W-:-:S04]  /*12e0*/  FSETP.LT.AND P0, PT, |R17|, +INF , P0 ;  /* 0x7f8000001100780b */ /* 0x000fc80000701200 */
[----:B------:R-:W-:Y:S01]  /*12f0*/  SEL R2, RZ, 0x1, !P0 ;  /* 0x00000001ff027807 */ /* 0x000fe20004000000 */
[----:B------:R-:W-:Y:S08]  /*1300*/  BRA `(.L_x_35) ;  /* 0x0000000000cc7947 */ /* 0x000ff00003800000 */
.L_x_30:
[----:B------:R-:W-:Y:S01]  /*1310*/  FSETP.GEU.FTZ.AND P3, PT, |R20|, +INF , PT ;  /* 0x7f8000001400780b */ /* 0x000fe20003f7e200 */
[--C-:B------:R-:W-:Y:S01]  /*1320*/  HADD2.F32 R6, -RZ, R18.reuse.H1_H1 ;  /* 0x30000012ff067230 */ /* 0x100fe20000004100 */
[----:B------:R-:W-:Y:S01]  /*1330*/  LOP3.LUT P0, RZ, R2, 0xff, RZ, 0xc0, !PT ;  /* 0x000000ff02ff7812 */ /* 0x000fe2000780c0ff */
[----:B------:R-:W-:Y:S01]  /*1340*/  HADD2.F32 R2, -RZ, R17.H1_H1 ;  /* 0x30000011ff027230 */ /* 0x000fe20000004100 */
[----:B--2---:R-:W-:Y:S01]  /*1350*/  ISETP.NE.AND P4, PT, R19, 0x1, PT ;  /* 0x000000011300780c */ /* 0x004fe20003f85270 */
[----:B------:R-:W-:Y:S01]  /*1360*/  HADD2.F32 R7, -RZ, R7.H0_H0 ;  /* 0x20000007ff077230 */ /* 0x000fe20000004100 */
[----:B------:R-:W-:Y:S01]  /*1370*/  PLOP3.LUT P0, PT, P0, P3, PT, 0x8a, 0x0 ;  /* 0x000000000000781c */ /* 0x000fe20000707172 */
[----:B------:R-:W-:Y:S02]  /*1380*/  HADD2.F32 R18, -RZ, R18.H0_H0 ;  /* 0x20000012ff127230 */ /* 0x000fe40000004100 */
[----:B------:R-:W-:Y:S01]  /*1390*/  HADD2.F32 R17, -RZ, R17.H0_H0 ;  /* 0x20000011ff117230 */ /* 0x000fe20000004100 */
[----:B------:R-:W-:-:S04]  /*13a0*/  FSETP.LT.AND P0, PT, |R16|, +INF , !P0 ;  /* 0x7f8000001000780b */ /* 0x000fc80004701200 */
[----:B------:R-:W-:Y:S01]  /*13b0*/  ISETP.NE.OR P2, PT, R19, RZ, !P0 ;  /* 0x000000ff1300720c */ /* 0x000fe20004745670 */
[----:B------:R-:W-:Y:S01]  /*13c0*/  FMUL.FTZ R21, R17, UR4 ;  /* 0x0000000411157c20 */ /* 0x000fe20008410000 */
        /* <DEDUP_REMOVED lines=11> */
[C---:B------:R-:W-:Y:S02]  /*1480*/  ISETP.NE.OR P3, PT, R19.reuse, RZ, !P0 ;  /* 0x000000ff1300720c */ /* 0x040fe40004765670 */
[----:B------:R-:W-:-:S11]  /*1490*/  ISETP.NE.AND P0, PT, R19, RZ, P0 ;  /* 0x000000ff1300720c */ /* 0x000fd60000705270 */
[----:B------:R-:W-:Y:S02]  /*14a0*/  @!P3 PLOP3.LUT P0, PT, P2, PT, PT, 0x8, 0x0 ;  /* 0x000000000000b81c */ /* 0x000fe4000170e170 */
[----:B------:R-:W-:Y:S02]  /*14b0*/  FSETP.GEU.FTZ.AND P2, PT, |R7|, +INF , PT ;  /* 0x7f8000000700780b */ /* 0x000fe40003f5e200 */
[C---:B------:R-:W-:Y:S02]  /*14c0*/  ISETP.NE.OR P3, PT, R19.reuse, 0x1, !P0 ;  /* 0x000000011300780c */ /* 0x040fe40004765670 */
[----:B------:R-:W-:-:S11]  /*14d0*/  ISETP.NE.AND P0, PT, R19, 0x1, P0 ;  /* 0x000000011300780c */ /* 0x000fd60000705270 */
[----:B------:R-:W-:-:S04]  /*14e0*/  @!P3 FSETP.LT.FTZ.AND P0, PT, |R2|, +INF , PT ;  /* 0x7f8000000200b80b */ /* 0x000fc80003f11200 */
        /* <DEDUP_REMOVED lines=11> */
[----:B------:R-:W-:Y:S01]  /*15a0*/  FFMA.FTZ R6, R7, UR5, R16 ;  /* 0x0000000507067c23 */ /* 0x000fe20008010010 */
[----:B------:R-:W-:Y:S02]  /*15b0*/  FFMA.FTZ R7, R18, UR5, R21 ;  /* 0x0000000512077c23 */ /* 0x000fe40008010015 */
[----:B------:R-:W-:-:S04]  /*15c0*/  FSETP.LT.AND P0, PT, |R17|, +INF , !P0 ;  /* 0x7f8000001100780b */ /* 0x000fc80004701200 */
[C---:B------:R-:W-:Y:S02]  /*15d0*/  ISETP.NE.OR P3, PT, R19.reuse, RZ, !P0 ;  /* 0x000000ff1300720c */ /* 0x040fe40004765670 */
[----:B------:R-:W-:-:S11]  /*15e0*/  ISETP.NE.AND P0, PT, R19, RZ, P0 ;  /* 0x000000ff1300720c */ /* 0x000fd60000705270 */
[----:B------:R-:W-:-:S04]  /*15f0*/  @!P3 PLOP3.LUT P0, PT, P2, PT, PT, 0x8, 0x0 ;  /* 0x000000000000b81c */ /* 0x000fc8000170e170 */
[----:B------:R-:W-:Y:S01]  /*1600*/  SEL R2, RZ, 0x1, !P0 ;  /* 0x00000001ff027807 */ /* 0x000fe20004000000 */
[----:B------:R-:W-:Y:S08]  /*1610*/  @P4 BRA `(.L_x_35) ;  /* 0x0000000000084947 */ /* 0x000ff00003800000 */
[----:B------:R-:W-:-:S04]  /*1620*/  FSETP.LT.AND P0, PT, |R17|, +INF , P0 ;  /* 0x7f8000001100780b */ /* 0x000fc80000701200 */
[----:B------:R-:W-:-:S09]  /*1630*/  SEL R2, RZ, 0x1, !P0 ;  /* 0x00000001ff027807 */ /* 0x000fd20004000000 */
.L_x_35:
[----:B------:R-:W-:-:S04]  /*1640*/  LEA R16, P0, R9, R10, 0x4 ;  /* 0x0000000a09107211 */ /* 0x000fc800078020ff */
[----:B------:R-:W-:Y:S01]  /*1650*/  LEA.HI.X R17, R9, R11, R8, 0x4, P0 ;  /* 0x0000000b09117211 */ /* 0x000fe200000f2408 */
[----:B-1----:R-:W-:-:S04]  /*1660*/  IMAD.IADD R9, R3, 0x1, R9 ;  /* 0x0000000103097824 */ /* 0x002fc800078e0209 */
[----:B------:R0:W-:Y:S01]  /*1670*/  STG.E.128 desc[UR6][R16.64], R4 ;  /* 0x0000000410007986 */ /* 0x0001e2000c101d06 */
[----:B------:R-:W-:-:S05]  /*1680*/  IMAD.SHL.U32 R21, R9, 0x4, RZ ;  /* 0x0000000409157824 */ /* 0x000fca00078e00ff */
[C---:B------:R-:W-:Y:S02]  /*1690*/  ISETP.GE.AND P0, PT, R21.reuse, UR8, PT ;  /* 0x0000000815007c0c */ /* 0x040fe4000bf06270 */
[----:B------:R-:W-:-:S13]  /*16a0*/  ISETP.LT.AND P2, PT, R21, R0, PT ;  /* 0x000000001500720c */ /* 0x000fda0003f41270 */
[----:B0-----:R-:W-:Y:S05]  /*16b0*/  @!P0 BRA P2, `(.L_x_36) ;  /* 0xfffffff400d48947 */ /* 0x001fea000103ffff */
.L_x_29:
[----:B------:R-:W-:Y:S05]  /*16c0*/  BSYNC B0 ;  /* 0x0000000000007941 */ /* 0x000fea0003800000 */
.L_x_21:
[----:B------:R-:W-:-:S13]  /*16d0*/  LOP3.LUT P0, RZ, R2, 0xff, RZ, 0xc0, !PT ;  /* 0x000000ff02ff7812 */ /* 0x000fda000780c0ff */
[----:B------:R-:W-:Y:S05]  /*16e0*/  @P0 EXIT ;  /* 0x000000000000094d */ /* 0x000fea0003800000 */
[----:B------:R-:W0:Y:S01]  /*16f0*/  LDC.64 R2, c[0x0][0x218] ;  /* 0x00008600ff027b82 */ /* 0x000e220000000a00 */
[----:B------:R-:W-:-:S05]  /*1700*/  IMAD.MOV.U32 R5, RZ, RZ, 0x1 ;  /* 0x00000001ff057424 */ /* 0x000fca00078e00ff */
[----:B0-----:R-:W-:Y:S01]  /*1710*/  STG.E.STRONG.SYS desc[UR6][R2.64], R5 ;  /* 0x0000000502007986 */ /* 0x001fe2000c115906 */
[----:B------:R-:W-:Y:S05]  /*1720*/  EXIT ;  /* 0x000000000000794d */ /* 0x000fea0003800000 */
.L_x_37:
        /* <DEDUP_REMOVED lines=13> */
.L_x_153:


//--------------------- .text._Z25multi_tensor_apply_kernelI18TensorListMetadataILi3EE12AxpbyFunctorIN3c104HalfEfS4_EJffiEEvlPViT_T0_DpT1_ --------------------------
	.section	.text._Z25multi_tensor_apply_kernelI18TensorListMetadataILi3EE12AxpbyFunctorIN3c104HalfEfS4_EJffiEEvlPViT_T0_DpT1_,"ax",@progbits
	.align	128
        .global         _Z25multi_tensor_apply_kernelI18TensorListMetadataILi3EE12AxpbyFunctorIN3c104HalfEfS4_EJffiEEvlPViT_T0_DpT1_
        .type           _Z25multi_tensor_apply_kernelI18TensorListMetadataILi3EE12AxpbyFunctorIN3c104HalfEfS4_EJffiEEvlPViT_T0_DpT1_,@function
        .size           _Z25multi_tensor_apply_kernelI18TensorListMetadataILi3EE12AxpbyFunctorIN3c104HalfEfS4_EJffiEEvlPViT_T0_DpT1_,(.L_x_154 - _Z25multi_tensor_apply_kernelI18TensorListMetadataILi3EE12AxpbyFunctorIN3c104HalfEfS4_EJffiEEvlPViT_T0_DpT1_)
        .other          _Z25multi_tensor_apply_kernelI18TensorListMetadataILi3EE12AxpbyFunctorIN3c104HalfEfS4_EJffiEEvlPViT_T0_DpT1_,@"STO_CUDA_ENTRY STV_DEFAULT"
_Z25multi_tensor_apply_kernelI18TensorListMetadataILi3EE12AxpbyFunctorIN3c104HalfEfS4_EJffiEEvlPViT_T0_DpT1_:
.text._Z25multi_tensor_apply_kernelI18TensorListMetadataILi3EE12AxpbyFunctorIN3c104HalfEfS4_EJffiEEvlPViT_T0_DpT1_:
        /* <DEDUP_REMOVED lines=29> */
.L_x_38:
        /* <DEDUP_REMOVED lines=9> */
.L_x_47:
[----:B------:R-:W1:Y:S01]  /*0260*/  LDC R4, c[0x0][0x210] ;  /* 0x00008400ff047b82 */ /* 0x000e620000000800 */
[----:B0-----:R-:W-:Y:S01]  /*0270*/  VIADD R5, R3, UR4 ;  /* 0x0000000403057c36 */ /* 0x001fe20008000000 */
[----:B------:R-:W-:Y:S02]  /*0280*/  PRMT R24, RZ, 0x7610, R24 ;  /* 0x00007610ff187816 */ /* 0x000fe40000000018 */
[----:B------:R-:W-:Y:S02]  /*0290*/  CS2R R10, SRZ ;  /* 0x00000000000a7805 */ /* 0x000fe4000001ff00 */
[----:B------:R-:W-:Y:S01]  /*02a0*/  PRMT R6, RZ, 0x7610, R6 ;  /* 0x00007610ff067816 */ /* 0x000fe20000000006 */
[----:B------:R-:W-:-:S04]  /*02b0*/  VIADD R7, R5, UR5 ;  /* 0x0000000505077c36 */ /* 0x000fc80008000000 */
        /* <DEDUP_REMOVED lines=9> */
[----:B------:R-:W-:-:S03]  /*0350*/  ISETP.GE.AND P2, PT, R7, R4, PT ;  /* 0x000000040700720c */ /* 0x000fc60003f46270 */
[----:B------:R-:W-:Y:S01]  /*0360*/  @P3 IMAD.WIDE R20, R5, 0x2, R16 ;  /* 0x0000000205143825 */ /* 0x000fe200078e0210 */
[----:B------:R-:W-:-:S03]  /*0370*/  ISETP.LT.AND P2, PT, R7, R0, !P2 ;  /* 0x000000000700720c */ /* 0x000fc60005741270 */
[--C-:B------:R-:W-:Y:S01]  /*0380*/  @P3 IMAD.WIDE R18, R5, 0x4, R14.reuse ;  /* 0x0000000405123825 */ /* 0x100fe200078e020e */
[----:B------:R0:W2:Y:S03]  /*0390*/  @P3 LDG.E.U16 R24, desc[UR6][R20.64] ;  /* 0x0000000614183981 */ /* 0x0000a6000c1e1500 */
[----:B------:R-:W-:Y:S01]  /*03a0*/  @P1 IMAD.WIDE R22, R9, 0x4, R14 ;  /* 0x0000000409161825 */ /* 0x000fe200078e020e */
[----:B------:R-:W3:Y:S04]  /*03b0*/  @P3 LDG.E R11, desc[UR6][R18.64] ;  /* 0x00000006120b3981 */ /* 0x000ee8000c1e1900 */
[----:B------:R1:W5:Y:S01]  /*03c0*/  @P1 LDG.E R10, desc[UR6][R22.64] ;  /* 0x00000006160a1981 */ /* 0x000362000c1e1900 */
        /* <DEDUP_REMOVED lines=8> */
[----:B------:R-:W-:Y:S01]  /*0450*/  CS2R R28, SRZ ;  /* 0x00000000001c7805 */ /* 0x000fe2000001ff00 */
[----:B------:R-:W-:-:S05]  /*0460*/  @P2 IMAD.WIDE R18, R7, 0x4, R14 ;  /* 0x0000000407122825 */ /* 0x000fca00078e020e */
[----:B------:R1:W5:Y:S01]  /*0470*/  @P2 LDG.E R29, desc[UR6][R18.64] ;  /* 0x00000006121d2981 */ /* 0x000362000c1e1900 */
[----:B0-----:R-:W-:Y:S01]  /*0480*/  ISETP.NE.AND P4, PT, R27, -0x1, PT ;  /* 0xffffffff1b00780c */ /* 0x001fe20003f85270 */
[----:B-1----:R-:W-:-:S05]  /*0490*/  @P0 IMAD.WIDE R18, R25, 0x4, R14 ;  /* 0x0000000419120825 */ /* 0x002fca00078e020e */
[----:B------:R3:W5:Y:S01]  /*04a0*/  @P0 LDG.E R28, desc[UR6][R18.64] ;  /* 0x00000006121c0981 */ /* 0x000762000c1e1900 */
[----:B--2---:R-:W-:Y:S02]  /*04b0*/  HADD2.F32 R24, -RZ, R24.H0_H0 ;  /* 0x20000018ff187230 */ /* 0x004fe40000004100 */
[----:B---3--:R-:W-:-:S04]  /*04c0*/  FMUL.FTZ R19, R11, R26 ;  /* 0x0000001a0b137220 */ /* 0x008fc80000410000 */
[----:B------:R-:W-:-:S05]  /*04d0*/  FFMA.FTZ R23, R24, UR8, R19 ;  /* 0x0000000818177c23 */ /* 0x000fca0008010013 */
[----:B------:R-:W-:Y:S01]  /*04e0*/  F2FP.F16.F32.PACK_AB R19, RZ, R23 ;  /* 0x00000017ff13723e */ /* 0x000fe200000000ff */
[----:B------:R-:W-:Y:S06]  /*04f0*/  @!P4 BRA `(.L_x_41) ;  /* 0x000000040000c947 */ /* 0x000fec0003800000 */
[----:B------:R-:W-:-:S13]  /*0500*/  ISETP.NE.AND P4, PT, R27, RZ, PT ;  /* 0x000000ff1b00720c */ /* 0x000fda0003f85270 */
[----:B------:R-:W-:Y:S05]  /*0510*/  @!P4 BRA `(.L_x_42) ;  /* 0x000000000078c947 */ /* 0x000fea0003800000 */
[----:B------:R-:W-:Y:S01]  /*0520*/  ISETP.NE.AND P5, PT, R27, 0x1, PT ;  /* 0x000000011b00780c */ /* 0x000fe20003fa5270 */
[----:B-----5:R-:W-:Y:S02]  /*0530*/  HADD2.F32 R6, -RZ, R6.H0_H0 ;  /* 0x20000006ff067230 */ /* 0x020fe40000004100 */
[-C--:B------:R-:W-:Y:S01]  /*0540*/  FMUL.FTZ R21, R29, R26.reuse ;  /* 0x0000001a1d157220 */ /* 0x080fe20000410000 */
[----:B------:R-:W-:Y:S02]  /*0550*/  HADD2.F32 R8, -RZ, R8.H0_H0 ;  /* 0x20000008ff087230 */ /* 0x000fe40000004100 */
[-C--:B------:R-:W-:Y:S01]  /*0560*/  FMUL.FTZ R23, R10, R26.reuse ;  /* 0x0000001a0a177220 */ /* 0x080fe20000410000 */
[----:B------:R-:W-:Y:S02]  /*0570*/  HADD2.F32 R22, -RZ, R22.H0_H0 ;  /* 0x20000016ff167230 */ /* 0x000fe40000004100 */
[----:B------:R-:W-:Y:S01]  /*0580*/  FMUL.FTZ R27, R28, R26 ;  /* 0x0000001a1c1b7220 */ /* 0x000fe20000410000 */
[----:B------:R-:W-:Y:S01]  /*0590*/  FFMA.FTZ R6, R6, UR8, R21 ;  /* 0x0000000806067c23 */ /* 0x000fe20008010015 */
[----:B------:R-:W-:-:S02]  /*05a0*/  FFMA.FTZ R8, R8, UR8, R23 ;  /* 0x0000000808087c23 */ /* 0x000fc40008010017 */
[----:B------:R-:W-:Y:S01]  /*05b0*/  FFMA.FTZ R22, R22, UR8, R27 ;  /* 0x0000000816167c23 */ /* 0x000fe2000801001b */
[----:B------:R-:W-:Y:S06]  /*05c0*/  @P5 BRA `(.L_x_43) ;  /* 0x00000000000c5947 */ /* 0x000fec0003800000 */
[----:B------:R-:W-:-:S04]  /*05d0*/  LOP3.LUT P4, RZ, R2, 0xff, RZ, 0xc0, !PT ;  /* 0x000000ff02ff7812 */ /* 0x000fc8000788c0ff */
[----:B------:R-:W-:-:S04]  /*05e0*/  FSETP.LT.AND P4, PT, |R11|, +INF , P4 ;  /* 0x7f8000000b00780b */ /* 0x000fc80002781200 */
[----:B------:R-:W-:-:S09]  /*05f0*/  SEL R2, RZ, 0x1, !P4 ;  /* 0x00000001ff027807 */ /* 0x000fd20006000000 */
.L_x_43:
[----:B------:R-:W-:Y:S05]  /*0600*/  @P5 BRA `(.L_x_44) ;  /* 0x00000000000c5947 */ /* 0x000fea0003800000 */
[----:B------:R-:W-:-:S04]  /*0610*/  LOP3.LUT P4, RZ, R2, 0xff, RZ, 0xc0, !PT ;  /* 0x000000ff02ff7812 */ /* 0x000fc8000788c0ff */
[----:B------:R-:W-:-:S04]  /*0620*/  FSETP.LT.AND P4, PT, |R29|, +INF , P4 ;  /* 0x7f8000001d00780b */ /* 0x000fc80002781200 */
[----:B------:R-:W-:-:S09]  /*0630*/  SEL R2, RZ, 0x1, !P4 ;  /* 0x00000001ff027807 */ /* 0x000fd20006000000 */
.L_x_44:
[----:B------:R-:W-:Y:S05]  /*0640*/  @P5 BRA `(.L_x_45) ;  /* 0x00000000000c5947 */ /* 0x000fea0003800000 */
[----:B------:R-:W-:-:S04]  /*0650*/  LOP3.LUT P4, RZ, R2, 0xff, RZ, 0xc0, !PT ;  /* 0x000000ff02ff7812 */ /* 0x000fc8000788c0ff */
[----:B------:R-:W-:-:S04]  /*0660*/  FSETP.LT.AND P4, PT, |R10|, +INF , P4 ;  /* 0x7f8000000a00780b */ /* 0x000fc80002781200 */
[----:B------:R-:W-:-:S09]  /*0670*/  SEL R2, RZ, 0x1, !P4 ;  /* 0x00000001ff027807 */ /* 0x000fd20006000000 */
.L_x_45:
        /* <DEDUP_REMOVED lines=8> */
.L_x_42:
[----:B------:R-:W-:Y:S01]  /*0700*/  LOP3.LUT P4, RZ, R2, 0xff, RZ, 0xc0, !PT ;  /* 0x000000ff02ff7812 */ /* 0x000fe2000788c0ff */
[----:B-----5:R-:W-:Y:S02]  /*0710*/  HADD2.F32 R6, -RZ, R6.H0_H0 ;  /* 0x20000006ff067230 */ /* 0x020fe40000004100 */
[----:B------:R-:W-:Y:S01]  /*0720*/  FMUL.FTZ R21, R28, R26 ;  /* 0x0000001a1c157220 */ /* 0x000fe20000410000 */
[----:B------:R-:W-:Y:S01]  /*0730*/  HADD2.F32 R8, -RZ, R8.H0_H0 ;  /* 0x20000008ff087230 */ /* 0x000fe20000004100 */
[----:B------:R-:W-:Y:S01]  /*0740*/  FSETP.LT.AND P4, PT, |R24|, +INF , P4 ;  /* 0x7f8000001800780b */ /* 0x000fe20002781200 */
[----:B------:R-:W-:-:S03]  /*0750*/  HADD2.F32 R22, -RZ, R22.H0_H0 ;  /* 0x20000016ff167230 */ /* 0x000fc60000004100 */
[C---:B------:R-:W-:Y:S02]  /*0760*/  ISETP.NE.OR P5, PT, R27.reuse, 0x1, !P4 ;  /* 0x000000011b00780c */ /* 0x040fe400067a5670 */
[----:B------:R-:W-:-:S11]  /*0770*/  ISETP.NE.AND P4, PT, R27, 0x1, P4 ;  /* 0x000000011b00780c */ /* 0x000fd60002785270 */
[----:B------:R-:W-:Y:S01]  /*0780*/  @!P5 FSETP.LT.FTZ.AND P4, PT, |R11|, +INF , PT ;  /* 0x7f8000000b00d80b */ /* 0x000fe20003f91200 */
[----:B------:R-:W-:-:S03]  /*0790*/  FMUL.FTZ R11, R10, R26 ;  /* 0x0000001a0a0b7220 */ /* 0x000fc60000410000 */
[----:B------:R-:W-:-:S04]  /*07a0*/  FSETP.LT.AND P4, PT, |R6|, +INF , P4 ;  /* 0x7f8000000600780b */ /* 0x000fc80002781200 */
[C---:B------:R-:W-:Y:S02]  /*07b0*/  ISETP.NE.OR P5, PT, R27.reuse, 0x1, !P4 ;  /* 0x000000011b00780c */ /* 0x040fe400067a5670 */
[----:B------:R-:W-:-:S11]  /*07c0*/  ISETP.NE.AND P4, PT, R27, 0x1, P4 ;  /* 0x000000011b00780c */ /* 0x000fd60002785270 */
[C---:B------:R-:W-:Y:S01]  /*07d0*/  @!P5 FSETP.LT.FTZ.AND P4, PT, |R29|.reuse, +INF , PT ;  /* 0x7f8000001d00d80b */ /* 0x040fe20003f91200 */
[----:B------:R-:W-:Y:S01]  /*07e0*/  FMUL.FTZ R29, R29, R26 ;  /* 0x0000001a1d1d7220 */ /* 0x000fe20000410000 */
[C---:B------:R-:W-:Y:S02]  /*07f0*/  ISETP.NE.AND P5, PT, R27.reuse, 0x1, PT ;  /* 0x000000011b00780c */ /* 0x040fe40003fa5270 */
[----:B------:R-:W-:Y:S01]  /*0800*/  FSETP.LT.AND P4, PT, |R8|, +INF , P4 ;  /* 0x7f8000000800780b */ /* 0x000fe20002781200 */
[----:B------:R-:W-:Y:S01]  /*0810*/  FFMA.FTZ R6, R6, UR8, R29 ;  /* 0x0000000806067c23 */ /* 0x000fe2000801001d */
[----:B------:R-:W-:Y:S02]  /*0820*/  FFMA.FTZ R8, R8, UR8, R11 ;  /* 0x0000000808087c23 */ /* 0x000fe4000801000b */
[C---:B------:R-:W-:Y:S02]  /*0830*/  ISETP.NE.OR P6, PT, R27.reuse, 0x1, !P4 ;  /* 0x000000011b00780c */ /* 0x040fe400067c5670 */
[----:B------:R-:W-:-:S02]  /*0840*/  ISETP.NE.AND P4, PT, R27, 0x1, P4 ;  /* 0x000000011b00780c */ /* 0x000fc40002785270 */
[----:B------:R-:W-:Y:S02]  /*0850*/  F2FP.F16.F32.PACK_AB R6, RZ, R6 ;  /* 0x00000006ff06723e */ /* 0x000fe400000000ff */
[----:B------:R-:W-:-:S07]  /*0860*/  F2FP.F16.F32.PACK_AB R8, RZ, R8 ;  /* 0x00000008ff08723e */ /* 0x000fce00000000ff */
[----:B------:R-:W-:-:S04]  /*0870*/  @!P6 FSETP.LT.FTZ.AND P4, PT, |R10|, +INF , PT ;  /* 0x7f8000000a00e80b */ /* 0x000fc80003f91200 */
[C---:B------:R-:W-:Y:S01]  /*0880*/  FSETP.LT.AND P4, PT, |R22|.reuse, +INF , P4 ;  /* 0x7f8000001600780b */ /* 0x040fe20002781200 */
[----:B------:R-:W-:-:S03]  /*0890*/  FFMA.FTZ R22, R22, UR8, R21 ;  /* 0x0000000816167c23 */ /* 0x000fc60008010015 */
[----:B------:R-:W-:Y:S02]  /*08a0*/  SEL R2, RZ, 0x1, !P4 ;  /* 0x00000001ff027807 */ /* 0x000fe40006000000 */
[----:B------:R-:W-:Y:S01]  /*08b0*/  F2FP.F16.F32.PACK_AB R22, RZ, R22 ;  /* 0x00000016ff16723e */ /* 0x000fe200000000ff */
[----:B------:R-:W-:Y:S06]  /*08c0*/  @P5 BRA `(.L_x_46) ;  /* 0x0000000000d85947 */ /* 0x000fec0003800000 */
[----:B------:R-:W-:-:S04]  /*08d0*/  FSETP.LT.AND P4, PT, |R28|, +INF , P4 ;  /* 0x7f8000001c00780b */ /* 0x000fc80002781200 */
[----:B------:R-:W-:Y:S01]  /*08e0*/  SEL R2, RZ, 0x1, !P4 ;  /* 0x00000001ff027807 */ /* 0x000fe20006000000 */
[----:B------:R-:W-:Y:S08]  /*08f0*/  BRA `(.L_x_46) ;  /* 0x0000000000cc7947 */ /* 0x000ff00003800000 */
.L_x_41:
[----:B------:R-:W-:Y:S01]  /*0900*/  FSETP.GEU.FTZ.AND P5, PT, |R24|, +INF , PT ;  /* 0x7f8000001800780b */ /* 0x000fe20003fbe200 */
[----:B-----5:R-:W-:Y:S01]  /*0910*/  HADD2.F32 R6, -RZ, R6.H0_H0 ;  /* 0x20000006ff067230 */ /* 0x020fe20000004100 */
[----:B------:R-:W-:Y:S01]  /*0920*/  LOP3.LUT P4, RZ, R2, 0xff, RZ, 0xc0, !PT ;  /* 0x000000ff02ff7812 */ /* 0x000fe2000788c0ff */
[----:B------:R-:W-:Y:S02]  /*0930*/  HADD2.F32 R8, -RZ, R8.H0_H0 ;  /* 0x20000008ff087230 */ /* 0x000fe40000004100 */
[----:B------:R-:W-:Y:S01]  /*0940*/  FMUL.FTZ R21, R28, R26 ;  /* 0x0000001a1c157220 */ /* 0x000fe20000410000 */
[----:B------:R-:W-:Y:S01]  /*0950*/  HADD2.F32 R22, -RZ, R22.H0_H0 ;  /* 0x20000016ff167230 */ /* 0x000fe20000004100 */
        /* <DEDUP_REMOVED lines=34> */
[----:B------:R-:W-:-:S04]  /*0b80*/  @!P6 FSETP.LT.FTZ.AND P4, PT, |R10|, +INF , PT ;  /* 0x7f8000000a00e80b */ /* 0x000fc80003f91200 */
        /* <DEDUP_REMOVED lines=10> */
.L_x_46:
        /* <DEDUP_REMOVED lines=16> */
.L_x_39:
        /* <DEDUP_REMOVED lines=15> */
.L_x_55:
[----:B------:R-:W-:-:S04]  /*0e20*/  IMAD.WIDE R20, R9, 0x8, R16 ;  /* 0x0000000809147825 */ /* 0x000fc800078e0210 */
[----:B------:R-:W-:Y:S01]  /*0e30*/  IMAD.WIDE R4, R9, 0x10, R14 ;  /* 0x0000001009047825 */ /* 0x000fe200078e020e */
[----:B------:R-:W3:Y:S05]  /*0e40*/  LDG.E.64 R10, desc[UR6][R20.64] ;  /* 0x00000006140a7981 */ /* 0x000eea000c1e1b00 */
[----:B------:R-:W4:Y:S01]  /*0e50*/  LDG.E.128 R4, desc[UR6][R4.64] ;  /* 0x0000000604047981 */ /* 0x000f22000c1e1d00 */
[----:B---3--:R-:W-:Y:S01]  /*0e60*/  HADD2.F32 R22, -RZ, R10.H0_H0 ;  /* 0x2000000aff167230 */ /* 0x008fe20000004100 */
[--C-:B------:R-:W-:Y:S02]  /*0e70*/  SHF.R.U64 R18, R10, 0x10, R11.reuse ;  /* 0x000000100a127819 */ /* 0x100fe4000000120b */
[----:B------:R-:W-:Y:S01]  /*0e80*/  SHF.R.U32.HI R10, RZ, 0x10, R11 ;  /* 0x00000010ff0a7819 */ /* 0x000fe2000001160b */
[----:B----4-:R-:W-:-:S03]  /*0e90*/  FMUL.FTZ R23, R4, UR4 ;  /* 0x0000000404177c20 */ /* 0x010fc60008410000 */
[----:B------:R-:W-:Y:S01]  /*0ea0*/  PRMT R18, R10, 0x5410, R18 ;  /* 0x000054100a127816 */ /* 0x000fe20000000012 */
[----:B------:R-:W-:Y:S01]  /*0eb0*/  FFMA.FTZ R8, R22, UR5, R23 ;  /* 0x0000000516087c23 */ /* 0x000fe20008010017 */
[----:B------:R-:W-:-:S05]  /*0ec0*/  SHF.R.S32.HI R10, RZ, 0x1f, R9 ;  /* 0x0000001fff0a7819 */ /* 0x000fca0000011409 */
[----:B------:R-:W0:Y:S01]  /*0ed0*/  F2F.F16.F32 R8, R8 ;  /* 0x0000000800087304 */ /* 0x000e220000200800 */
[----:B------:R-:W-:Y:S05]  /*0ee0*/  @!P1 BRA `(.L_x_49) ;  /* 0x0000000400149947 */ /* 0x000fea0003800000 */
[----:B--2---:R-:W-:-:S13]  /*0ef0*/  ISETP.NE.AND P0, PT, R19, RZ, PT ;  /* 0x000000ff1300720c */ /* 0x004fda0003f05270 */
[----:B------:R-:W-:Y:S05]  /*0f00*/  @!P0 BRA `(.L_x_50) ;  /* 0x0000000000808947 */ /* 0x000fea0003800000 */
[--C-:B------:R-:W-:Y:S01]  /*0f10*/  HADD2.F32 R20, -RZ, R18.reuse.H1_H1 ;  /* 0x30000012ff147230 */ /* 0x100fe20000004100 */
[----:B------:R-:W-:Y:S01]  /*0f20*/  ISETP.NE.AND P2, PT, R19, 0x1, PT ;  /* 0x000000011300780c */ /* 0x000fe20003f45270 */
[----:B------:R-:W-:Y:S01]  /*0f30*/  FMUL.FTZ R21, R5, UR4 ;  /* 0x0000000405157c20 */ /* 0x000fe20008410000 */
[----:B------:R-:W-:Y:S02]  /*0f40*/  HADD2.F32 R11, -RZ, R11.H0_H0 ;  /* 0x2000000bff0b7230 */ /* 0x000fe40000004100 */
[----:B------:R-:W-:Y:S01]  /*0f50*/  FMUL.FTZ R22, R6, UR4 ;  /* 0x0000000406167c20 */ /* 0x000fe20008410000 */
[----:B------:R-:W-:Y:S02]  /*0f60*/  HADD2.F32 R18, -RZ, R18.H0_H0 ;  /* 0x20000012ff127230 */ /* 0x000fe40000004100 */
[----:B------:R-:W-:Y:S01]  /*0f70*/  FFMA.FTZ R20, R20, UR5, R21 ;  /* 0x0000000514147c23 */ /* 0x000fe20008010015 */
[----:B------:R-:W-:Y:S01]  /*0f80*/  FMUL.FTZ R21, R7, UR4 ;  /* 0x0000000407157c20 */ /* 0x000fe20008410000 */
[----:B------:R-:W-:-:S03]  /*0f90*/  FFMA.FTZ R22, R11, UR5, R22 ;  /* 0x000000050b167c23 */ /* 0x000fc60008010016 */
[----:B------:R-:W-:Y:S01]  /*0fa0*/  FFMA.FTZ R18, R18, UR5, R21 ;  /* 0x0000000512127c23 */ /* 0x000fe20008010015 */
[----:B------:R-:W-:Y:S02]  /*0fb0*/  F2FP.F16.F32.PACK_AB R20, RZ, R20 ;  /* 0x00000014ff14723e */ /* 0x000fe400000000ff */
[----:B------:R-:W-:Y:S02]  /*0fc0*/  F2FP.F16.F32.PACK_AB R22, RZ, R22 ;  /* 0x00000016ff16723e */ /* 0x000fe400000000ff */
[----:B------:R-:W-:Y:S02]  /*0fd0*/  PRMT R11, R20, 0x7610, R11 ;  /* 0x00007610140b7816 */ /* 0x000fe4000000000b */
[----:B------:R-:W-:Y:S01]  /*0fe0*/  F2FP.F16.F32.PACK_AB R18, RZ, R18 ;  /* 0x00000012ff12723e */ /* 0x000fe200000000ff */
[----:B------:R-:W-:Y:S06]  /*0ff0*/  @P2 BRA `(.L_x_51) ;  /* 0x00000000000c2947 */ /* 0x000fec0003800000 */
[----:B------:R-:W-:-:S04]  /*1000*/  LOP3.LUT P0, RZ, R2, 0xff, RZ, 0xc0, !PT ;  /* 0x000000ff02ff7812 */ /* 0x000fc8000780c0ff */
[----:B------:R-:W-:-:S04]  /*1010*/  FSETP.LT.AND P0, PT, |R4|, +INF , P0 ;  /* 0x7f8000000400780b */ /* 0x000fc80000701200 */
[----:B------:R-:W-:-:S09]  /*1020*/  SEL R2, RZ, 0x1, !P0 ;  /* 0x00000001ff027807 */ /* 0x000fd20004000000 */
.L_x_51:
[----:B------:R-:W-:Y:S05]  /*1030*/  @P2 BRA `(.L_x_52) ;  /* 0x00000000000c2947 */ /* 0x000fea0003800000 */
[----:B------:R-:W-:-:S04]  /*1040*/  LOP3.LUT P0, RZ, R2, 0xff, RZ, 0xc0, !PT ;  /* 0x000000ff02ff7812 */ /* 0x000fc8000780c0ff */
[----:B------:R-:W-:-:S04]  /*1050*/  FSETP.LT.AND P0, PT, |R5|, +INF , P0 ;  /* 0x7f8000000500780b */ /* 0x000fc80000701200 */
[----:B------:R-:W-:-:S09]  /*1060*/  SEL R2, RZ, 0x1, !P0 ;  /* 0x00000001ff027807 */ /* 0x000fd20004000000 */
.L_x_52:
[----:B------:R-:W-:Y:S05]  /*1070*/  @P2 BRA `(.L_x_53) ;  /* 0x00000000000c2947 */ /* 0x000fea0003800000 */
[----:B------:R-:W-:-:S04]  /*1080*/  LOP3.LUT P0, RZ, R2, 0xff, RZ, 0xc0, !PT ;  /* 0x000000ff02ff7812 */ /* 0x000fc8000780c0ff */
[----:B------:R-:W-:-:S04]  /*1090*/  FSETP.LT.AND P0, PT, |R6|, +INF , P0 ;  /* 0x7f8000000600780b */ /* 0x000fc80000701200 */
[----:B------:R-:W-:-:S09]  /*10a0*/  SEL R2, RZ, 0x1, !P0 ;  /* 0x00000001ff027807 */ /* 0x000fd20004000000 */
.L_x_53:
[----:B------:R-:W-:Y:S01]  /*10b0*/  PRMT R5, R22, 0x7610, R5 ;  /* 0x0000761016057816 */ /* 0x000fe20000000005 */
[----:B------:R-:W-:Y:S06]  /*10c0*/  @P2 BRA `(.L_x_54) ;  /* 0x0000000400742947 */ /* 0x000fec0003800000 */
[----:B------:R-:W-:-:S04]  /*10d0*/  LOP3.LUT P0, RZ, R2, 0xff, RZ, 0xc0, !PT ;  /* 0x000000ff02ff7812 */ /* 0x000fc8000780c0ff */
[----:B------:R-:W-:-:S04]  /*10e0*/  FSETP.LT.AND P0, PT, |R7|, +INF , P0 ;  /* 0x7f8000000700780b */ /* 0x000fc80000701200 */
[----:B------:R-:W-:Y:S01]  /*10f0*/  SEL R2, RZ, 0x1, !P0 ;  /* 0x00000001ff027807 */ /* 0x000fe20004000000 */
[----:B------:R-:W-:Y:S08]  /*1100*/  BRA `(.L_x_54) ;  /* 0x0000000400647947 */ /* 0x000ff00003800000 */
.L_x_50:
[----:B------:R-:W-:Y:S01]  /*1110*/  LOP3.LUT P0, RZ, R2, 0xff, RZ, 0xc0, !PT ;  /* 0x000000ff02ff7812 */ /* 0x000fe2000780c0ff */
[--C-:B------:R-:W-:Y:S02]  /*1120*/  HADD2.F32 R2, -RZ, R18.reuse.H1_H1 ;  /* 0x30000012ff027230 */ /* 0x100fe40000004100 */
[----:B------:R-:W-:Y:S01]  /*1130*/  FMUL.FTZ R21, R7, UR4 ;  /* 0x0000000407157c20 */ /* 0x000fe20008410000 */
[----:B------:R-:W-:Y:S01]  /*1140*/  HADD2.F32 R11, -RZ, R11.H0_H0 ;  /* 0x2000000bff0b7230 */ /* 0x000fe20000004100 */
[----:B------:R-:W-:Y:S01]  /*1150*/  FSETP.LT.AND P0, PT, |R22|, +INF , P0 ;  /* 0x7f8000001600780b */ /* 0x000fe20000701200 */
[----:B------:R-:W-:-:S03]  /*1160*/  HADD2.F32 R18, -RZ, R18.H0_H0 ;  /* 0x20000012ff127230 */ /* 0x000fc60000004100 */
[C---:B------:R-:W-:Y:S02]  /*1170*/  ISETP.NE.OR P2, PT, R19.reuse, 0x1, !P0 ;  /* 0x000000011300780c */ /* 0x040fe40004745670 */
[----:B------:R-:W-:Y:S01]  /*1180*/  ISETP.NE.AND P0, PT, R19, 0x1, P0 ;  /* 0x000000011300780c */ /* 0x000fe20000705270 */
[----:B------:R-:W-:-:S05]  /*1190*/  FFMA.FTZ R21, R18, UR5, R21 ;  /* 0x0000000512157c23 */ /* 0x000fca0008010015 */
[----:B------:R-:W-:-:S05]  /*11a0*/  F2FP.F16.F32.PACK_AB R21, RZ, R21 ;  /* 0x00000015ff15723e */ /* 0x000fca00000000ff */
[----:B------:R-:W-:-:S04]  /*11b0*/  @!P2 FSETP.LT.FTZ.AND P0, PT, |R4|, +INF , PT ;  /* 0x7f8000000400a80b */ /* 0x000fc80003f11200 */
[----:B------:R-:W-:-:S04]  /*11c0*/  FSETP.LT.AND P0, PT, |R2|, +INF , P0 ;  /* 0x7f8000000200780b */ /* 0x000fc80000701200 */
[C---:B------:R-:W-:Y:S02]  /*11d0*/  ISETP.NE.OR P2, PT, R19.reuse, 0x1, !P0 ;  /* 0x000000011300780c */ /* 0x040fe40004745670 */
[----:B------:R-:W-:-:S11]  /*11e0*/  ISETP.NE.AND P0, PT, R19, 0x1, P0 ;  /* 0x000000011300780c */ /* 0x000fd60000705270 */
[C---:B------:R-:W-:Y:S01]  /*11f0*/  @!P2 FSETP.LT.FTZ.AND P0, PT, |R5|.reuse, +INF , PT ;  /* 0x7f8000000500a80b */ /* 0x040fe20003f11200 */
[----:B------:R-:W-:-:S03]  /*1200*/  FMUL.FTZ R5, R5, UR4 ;  /* 0x0000000405057c20 */ /* 0x000fc60008410000 */
[----:B------:R-:W-:Y:S01]  /*1210*/  FSETP.LT.AND P0, PT, |R11|, +INF , P0 ;  /* 0x7f8000000b00780b */ /* 0x000fe20000701200 */
[----:B------:R-:W-:Y:S01]  /*1220*/  FFMA.FTZ R5, R2, UR5, R5 ;  /* 0x0000000502057c23 */ /* 0x000fe20008010005 */
[----:B------:R-:W-:Y:S02]  /*1230*/  FMUL.FTZ R2, R6, UR4 ;  /* 0x0000000406027c20 */ /* 0x000fe40008410000 */
[C---:B------:R-:W-:Y:S02]  /*1240*/  ISETP.NE.OR P2, PT, R19.reuse, 0x1, !P0 ;  /* 0x000000011300780c */ /* 0x040fe40004745670 */
[----:B------:R-:W-:Y:S01]  /*1250*/  ISETP.NE.AND P0, PT, R19, 0x1, P0 ;  /* 0x000000011300780c */ /* 0x000fe20000705270 */
[----:B------:R-:W-:Y:S01]  /*1260*/  FFMA.FTZ R2, R11, UR5, R2 ;  /* 0x000000050b027c23 */ /* 0x000fe20008010002 */
[----:B------:R-:W-:-:S04]  /*1270*/  F2FP.F16.F32.PACK_AB R5, RZ, R5 ;  /* 0x00000005ff05723e */ /* 0x000fc800000000ff */
[----:B------:R-:W-:Y:S02]  /*1280*/  F2FP.F16.F32.PACK_AB R4, RZ, R2 ;  /* 0x00000002ff04723e */ /* 0x000fe400000000ff */
[----:B------:R-:W-:Y:S02]  /*1290*/  PRMT R11, R5, 0x7610, R11 ;  /* 0x00007610050b7816 */ /* 0x000fe4000000000b */
[----:B------:R-:W-:Y:S02]  /*12a0*/  PRMT R5, R4, 0x7610, R5 ;  /* 0x0000761004057816 */ /* 0x000fe40000000005 */
[----:B------:R-:W-:Y:S02]  /*12b0*/  @!P2 FSETP.LT.FTZ.AND P0, PT, |R6|, +INF , PT ;  /* 0x7f8000000600a80b */ /* 0x000fe40003f11200 */
[----:B------:R-:W-:Y:S02]  /*12c0*/  ISETP.NE.AND P2, PT, R19, 0x1, PT ;  /* 0x000000011300780c */ /* 0x000fe40003f45270 */
[----:B------:R-:W-:-:S02]  /*12d0*/  FSETP.LT.AND P0, PT, |R18|, +INF , P0 ;  /* 0x7f8000001200780b */ /* 0x000fc40000701200 */
[----:B------:R-:W-:Y:S02]  /*12e0*/  PRMT R18, R21, 0x7610, R18 ;  /* 0x0000761015127816 */ /* 0x000fe40000000012 */
[----:B------:R-:W-:-:S07]  /*12f0*/  SEL R2, RZ, 0x1, !P0 ;  /* 0x00000001ff027807 */ /* 0x000fce0004000000 */
[----:B------:R-:W-:Y:S05]  /*1300*/  @P2 BRA `(.L_x_54) ;  /* 0x0000000000e42947 */ /* 0x000fea0003800000 */
[----:B------:R-:W-:-:S04]  /*1310*/  FSETP.LT.AND P0, PT, |R7|, +INF , P0 ;  /* 0x7f8000000700780b */ /* 0x000fc80000701200 */
[----:B------:R-:W-:Y:S01]  /*1320*/  SEL R2, RZ, 0x1, !P0 ;  /* 0x00000001ff027807 */ /* 0x000fe20004000000 */
[----:B------:R-:W-:Y:S08]  /*1330*/  BRA `(.L_x_54) ;  /* 0x0000000000d87947 */ /* 0x000ff00003800000 */
.L_x_49:
[----:B------:R-:W-:Y:S01]  /*1340*/  FSETP.GEU.FTZ.AND P3, PT, |R22|, +INF , PT ;  /* 0x7f8000001600780b */ /* 0x000fe20003f7e200 */
[----:B------:R-:W-:Y:S01]  /*1350*/  HADD2.F32 R11, -RZ, R11.H0_H0 ;  /* 0x2000000bff0b7230 */ /* 0x000fe20000004100 */
[----:B------:R-:W-:Y:S01]  /*1360*/  LOP3.LUT P0, RZ, R2, 0xff, RZ, 0xc0, !PT ;  /* 0x000000ff02ff7812 */ /* 0x000fe2000780c0ff */
[--C-:B------:R-:W-:Y:S02]  /*1370*/  HADD2.F32 R2, -RZ, R18.reuse.H1_H1 ;  /* 0x30000012ff027230 */ /* 0x100fe40000004100 */
[----:B------:R-:W-:Y:S01]  /*1380*/  FMUL.FTZ R21, R7, UR4 ;  /* 0x0000000407157c20 */ /* 0x000fe20008410000 */
[----:B------:R-:W-:Y:S01]  /*1390*/  HADD2.F32 R18, -RZ, R18.H0_H0 ;  /* 0x20000012ff127230 */ /* 0x000fe20000004100 */
[----:B------:R-:W-:-:S04]  /*13a0*/  PLOP3.LUT P0, PT, P0, P3, PT, 0x8a, 0x0 ;  /* 0x000000000000781c */ /* 0x000fc80000707172 */
[----:B------:R-:W-:Y:S01]  /*13b0*/  FSETP.LT.AND P0, PT, |R4|, +INF , !P0 ;  /* 0x7f8000000400780b */ /* 0x000fe20004701200 */
[----:B------:R-:W-:-:S03]  /*13c0*/  FFMA.FTZ R21, R18, UR5, R21 ;  /* 0x0000000512157c23 */ /* 0x000fc60008010015 */
[C---:B--2---:R-:W-:Y:S02]  /*13d0*/  ISETP.NE.OR P2, PT, R19.reuse, RZ, !P0 ;  /* 0x000000ff1300720c */ /* 0x044fe40004745670 */
[----:B------:R-:W-:Y:S02]  /*13e0*/  ISETP.NE.AND P0, PT, R19, RZ, P0 ;  /* 0x000000ff1300720c */ /* 0x000fe40000705270 */
[----:B------:R-:W-:-:S09]  /*13f0*/  F2FP.F16.F32.PACK_AB R21, RZ, R21 ;  /* 0x00000015ff15723e */ /* 0x000fd200000000ff */
        /* <DEDUP_REMOVED lines=23> */
[----:B------:R-:W-:Y:S02]  /*1570*/  ISETP.NE.AND P0, PT, R19, RZ, P0 ;  /* 0x000000ff1300720c */ /* 0x000fe40000705270 */
[----:B------:R-:W-:Y:S02]  /*1580*/  PRMT R11, R5, 0x7610, R11 ;  /* 0x00007610050b7816 */ /* 0x000fe4000000000b */
[----:B------:R-:W-:-:S07]  /*1590*/  PRMT R5, R4, 0x7610, R5 ;  /* 0x0000761004057816 */ /* 0x000fce0000000005 */
[----:B------:R-:W-:Y:S02]  /*15a0*/  @!P3 PLOP3.LUT P0, PT, P2, PT, PT, 0x8, 0x0 ;  /* 0x000000000000b81c */ /* 0x000fe4000170e170 */
[----:B------:R-:W-:Y:S02]  /*15b0*/  FSETP.GEU.FTZ.AND P2, PT, |R18|, +INF , PT ;  /* 0x7f8000001200780b */ /* 0x000fe40003f5e200 */
[C---:B------:R-:W-:Y:S02]  /*15c0*/  ISETP.NE.OR P3, PT, R19.reuse, 0x1, !P0 ;  /* 0x000000011300780c */ /* 0x040fe40004765670 */
[----:B------:R-:W-:Y:S02]  /*15d0*/  ISETP.NE.AND P0, PT, R19, 0x1, P0 ;  /* 0x000000011300780c */ /* 0x000fe40000705270 */
[----:B------:R-:W-:-:S09]  /*15e0*/  PRMT R18, R21, 0x7610, R18 ;  /* 0x0000761015127816 */ /* 0x000fd20000000012 */
        /* <DEDUP_REMOVED lines=11> */
.L_x_54:
[----:B------:R-:W-:Y:S02]  /*16a0*/  LOP3.LUT R6, R11, 0xffff, RZ, 0xc0, !PT ;  /* 0x0000ffff0b067812 */ /* 0x000fe400078ec0ff */
[----:B------:R-:W-:Y:S02]  /*16b0*/  LEA R4, P0, R9, R12, 0x3 ;  /* 0x0000000c09047211 */ /* 0x000fe400078018ff */
[----:B------:R-:W-:Y:S01]  /*16c0*/  PRMT R11, R5, 0x5410, R18 ;  /* 0x00005410050b7816 */ /* 0x000fe20000000012 */
[----:B------:R-:W-:Y:S01]  /*16d0*/  IMAD.WIDE.U32 R6, R6, 0x10000, RZ ;  /* 0x0001000006067825 */ /* 0x000fe200078e00ff */
[----:B------:R-:W-:-:S03]  /*16e0*/  LEA.HI.X R5, R9, R13, R10, 0x3, P0 ;  /* 0x0000000d09057211 */ /* 0x000fc600000f1c0a */
[----:B-1----:R-:W-:Y:S01]  /*16f0*/  IMAD.IADD R9, R3, 0x1, R9 ;  /* 0x0000000103097824 */ /* 0x002fe200078e0209 */
[----:B------:R-:W-:Y:S02]  /*1700*/  LOP3.LUT R7, R11, R7, RZ, 0xfc, !PT ;  /* 0x000000070b077212 */ /* 0x000fe400078efcff */
[----:B0-----:R-:W-:Y:S01]  /*1710*/  LOP3.LUT R6, R6, R8, RZ, 0xfc, !PT ;  /* 0x0000000806067212 */ /* 0x001fe200078efcff */
[----:B------:R-:W-:-:S04]  /*1720*/  IMAD.SHL.U32 R11, R9, 0x4, RZ ;  /* 0x00000004090b7824 */ /* 0x000fc800078e00ff */
[----:B------:R0:W-:Y:S01]  /*1730*/  STG.E.64 desc[UR6][R4.64], R6 ;  /* 0x0000000604007986 */ /* 0x0001e2000c101b06 */
[C---:B------:R-:W-:Y:S02]  /*1740*/  ISETP.GE.AND P0, PT, R11.reuse, UR8, PT ;  /* 0x000000080b007c0c */ /* 0x040fe4000bf06270 */
[----:B------:R-:W-:-:S13]  /*1750*/  ISETP.LT.AND P2, PT, R11, R0, PT ;  /* 0x000000000b00720c */ /* 0x000fda0003f41270 */
[----:B0-----:R-:W-:Y:S05]  /*1760*/  @!P0 BRA P2, `(.L_x_55) ;  /* 0xfffffff400ac8947 */ /* 0x001fea000103ffff */
.L_x_48:
[----:B------:R-:W-:Y:S05]  /*1770*/  BSYNC B0 ;  /* 0x0000000000007941 */ /* 0x000fea0003800000 */
.L_x_40:
[----:B------:R-:W-:-:S13]  /*1780*/  LOP3.LUT P0, RZ, R2, 0xff, RZ, 0xc0, !PT ;  /* 0x000000ff02ff7812 */ /* 0x000fda000780c0ff */
[----:B------:R-:W-:Y:S05]  /*1790*/  @P0 EXIT ;  /* 0x000000000000094d */ /* 0x000fea0003800000 */
[----:B------:R-:W0:Y:S01]  /*17a0*/  LDC.64 R2, c[0x0][0x218] ;  /* 0x00008600ff027b82 */ /* 0x000e220000000a00 */
[----:B------:R-:W-:-:S05]  /*17b0*/  IMAD.MOV.U32 R5, RZ, RZ, 0x1 ;  /* 0x00000001ff057424 */ /* 0x000fca00078e00ff */
[----:B0-----:R-:W-:Y:S01]  /*17c0*/  STG.E.STRONG.SYS desc[UR6][R2.64], R5 ;  /* 0x0000000502007986 */ /* 0x001fe2000c115906 */
[----:B------:R-:W-:Y:S05]  /*17d0*/  EXIT ;  /* 0x000000000000794d */ /* 0x000fea0003800000 */
.L_x_56:
        /* <DEDUP_REMOVED lines=10> */
.L_x_154:


//--------------------- .text._Z25multi_tensor_apply_kernelI18TensorListMetadataILi3EE12AxpbyFunctorIN3c104HalfEffEJffiEEvlPViT_T0_DpT1_ --------------------------
	.section	.text._Z25multi_tensor_apply_kernelI18TensorListMetadataILi3EE12AxpbyFunctorIN3c104HalfEffEJffiEEvlPViT_T0_DpT1_,"ax",@progbits
	.align	128
        .global         _Z25multi_tensor_apply_kernelI18TensorListMetadataILi3EE12AxpbyFunctorIN3c104HalfEffEJffiEEvlPViT_T0_DpT1_
        .type           _Z25multi_tensor_apply_kernelI18TensorListMetadataILi3EE12AxpbyFunctorIN3c104HalfEffEJffiEEvlPViT_T0_DpT1_,@function
        .size           _Z25multi_tensor_apply_kernelI18TensorListMetadataILi3EE12AxpbyFunctorIN3c104HalfEffEJffiEEvlPViT_T0_DpT1_,(.L_x_155 - _Z25multi_tensor_apply_kernelI18TensorListMetadataILi3EE12AxpbyFunctorIN3c104HalfEffEJffiEEvlPViT_T0_DpT1_)
        .other          _Z25multi_tensor_apply_kernelI18TensorListMetadataILi3EE12AxpbyFunctorIN3c104HalfEffEJffiEEvlPViT_T0_DpT1_,@"STO_CUDA_ENTRY STV_DEFAULT"
_Z25multi_tensor_apply_kernelI18TensorListMetadataILi3EE12AxpbyFunctorIN3c104HalfEffEJffiEEvlPViT_T0_DpT1_:
.text._Z25multi_tensor_apply_kernelI18TensorListMetadataILi3EE12AxpbyFunctorIN3c104HalfEffEJffiEEvlPViT_T0_DpT1_:
        /* <DEDUP_REMOVED lines=29> */
.L_x_57:
        /* <DEDUP_REMOVED lines=9> */
.L_x_66:
        /* <DEDUP_REMOVED lines=20> */
[----:B------:R0:W2:Y:S04]  /*03a0*/  @P3 LDG.E.U16 R24, desc[UR6][R20.64] ;  /* 0x0000000614183981 */ /* 0x0000a8000c1e1500 */
[----:B------:R-:W3:Y:S01]  /*03b0*/  @P3 LDG.E R15, desc[UR6][R18.64] ;  /* 0x00000006120f3981 */ /* 0x000ee2000c1e1900 */
[----:B0-----:R-:W-:-:S06]  /*03c0*/  @P1 IMAD.WIDE R20, R13, 0x2, R16 ;  /* 0x000000020d141825 */ /* 0x001fcc00078e0210 */
[--C-:B------:R-:W-:Y:S01]  /*03d0*/  @P2 IMAD.WIDE R26, R11, 0x2, R16.reuse ;  /* 0x000000020b1a2825 */ /* 0x100fe200078e0210 */
[----:B------:R0:W5:Y:S04]  /*03e0*/  @P1 LDG.E.U16 R12, desc[UR6][R20.64] ;  /* 0x00000006140c1981 */ /* 0x000168000c1e1500 */
[----:B------:R1:W5:Y:S01]  /*03f0*/  @P2 LDG.E.U16 R10, desc[UR6][R26.64] ;  /* 0x000000061a0a2981 */ /* 0x000362000c1e1500 */
[----:B0-----:R-:W-:Y:S01]  /*0400*/  @P0 IMAD.WIDE R20, R25, 0x2, R16 ;  /* 0x0000000219140825 */ /* 0x001fe200078e0210 */
[----:B-1----:R-:W0:Y:S04]  /*0410*/  LDC.64 R26, c[0x0][0xe70] ;  /* 0x00039c00ff1a7b82 */ /* 0x002e280000000a00 */
[----:B------:R-:W5:Y:S01]  /*0420*/  @P0 LDG.E.U16 R28, desc[UR6][R20.64] ;  /* 0x00000006141c0981 */ /* 0x000f62000c1e1500 */
[----:B------:R-:W-:-:S02]  /*0430*/  IMAD.MOV.U32 R29, RZ, RZ, RZ ;  /* 0x000000ffff1d7224 */ /* 0x000fc400078e00ff */
[----:B------:R-:W-:-:S04]  /*0440*/  @P1 IMAD.WIDE R22, R13, 0x4, R6 ;  /* 0x000000040d161825 */ /* 0x000fc800078e0206 */
[--C-:B------:R-:W-:Y:S01]  /*0450*/  @P2 IMAD.WIDE R18, R11, 0x4, R6.reuse ;  /* 0x000000040b122825 */ /* 0x100fe200078e0206 */
[----:B------:R1:W5:Y:S04]  /*0460*/  @P1 LDG.E R14, desc[UR6][R22.64] ;  /* 0x00000006160e1981 */ /* 0x000368000c1e1900 */
[----:B------:R4:W5:Y:S01]  /*0470*/  @P2 LDG.E R29, desc[UR6][R18.64] ;  /* 0x00000006121d2981 */ /* 0x000962000c1e1900 */
[----:B-1----:R-:W-:Y:S01]  /*0480*/  IMAD.MOV.U32 R23, RZ, RZ, RZ ;  /* 0x000000ffff177224 */ /* 0x002fe200078e00ff */
[----:B0-----:R-:W-:Y:S01]  /*0490*/  ISETP.NE.AND P4, PT, R27, -0x1, PT ;  /* 0xffffffff1b00780c */ /* 0x001fe20003f85270 */
[----:B----4-:R-:W-:-:S05]  /*04a0*/  @P0 IMAD.WIDE R18, R25, 0x4, R6 ;  /* 0x0000000419120825 */ /* 0x010fca00078e0206 */
[----:B------:R3:W5:Y:S01]  /*04b0*/  @P0 LDG.E R23, desc[UR6][R18.64] ;  /* 0x0000000612170981 */ /* 0x000762000c1e1900 */
[----:B--2---:R-:W-:Y:S02]  /*04c0*/  HADD2.F32 R24, -RZ, R24.H0_H0 ;  /* 0x20000018ff187230 */ /* 0x004fe40000004100 */
[----:B---3--:R-:W-:-:S04]  /*04d0*/  FMUL.FTZ R19, R15, R26 ;  /* 0x0000001a0f137220 */ /* 0x008fc80000410000 */
[----:B------:R-:W-:Y:S01]  /*04e0*/  FFMA.FTZ R22, R24, UR8, R19 ;  /* 0x0000000818167c23 */ /* 0x000fe20008010013 */
[----:B------:R-:W-:Y:S06]  /*04f0*/  @!P4 BRA `(.L_x_60) ;  /* 0x0000000000e8c947 */ /* 0x000fec0003800000 */
[----:B------:R-:W-:-:S13]  /*0500*/  ISETP.NE.AND P4, PT, R27, RZ, PT ;  /* 0x000000ff1b00720c */ /* 0x000fda0003f85270 */
[----:B------:R-:W-:Y:S05]  /*0510*/  @!P4 BRA `(.L_x_61) ;  /* 0x00000000006cc947 */ /* 0x000fea0003800000 */
[----:B------:R-:W-:Y:S01]  /*0520*/  ISETP.NE.AND P5, PT, R27, 0x1, PT ;  /* 0x000000011b00780c */ /* 0x000fe20003fa5270 */
[----:B-----5:R-:W-:Y:S02]  /*0530*/  HADD2.F32 R10, -RZ, R10.H0_H0 ;  /* 0x2000000aff0a7230 */ /* 0x020fe40000004100 */
[-C--:B------:R-:W-:Y:S01]  /*0540*/  FMUL.FTZ R19, R29, R26.reuse ;  /* 0x0000001a1d137220 */ /* 0x080fe20000410000 */
[-C--:B------:R-:W-:Y:S01]  /*0550*/  FMUL.FTZ R18, R14, R26.reuse ;  /* 0x0000001a0e127220 */ /* 0x080fe20000410000 */
[----:B------:R-:W-:Y:S01]  /*0560*/  FMUL.FTZ R26, R23, R26 ;  /* 0x0000001a171a7220 */ /* 0x000fe20000410000 */
[----:B------:R-:W-:Y:S02]  /*0570*/  HADD2.F32 R27, -RZ, R12.H0_H0 ;  /* 0x2000000cff1b7230 */ /* 0x000fe40000004100 */
[----:B------:R-:W-:Y:S01]  /*0580*/  FFMA.FTZ R10, R10, UR8, R19 ;  /* 0x000000080a0a7c23 */ /* 0x000fe20008010013 */
[----:B------:R-:W-:-:S04]  /*0590*/  HADD2.F32 R19, -RZ, R28.H0_H0 ;  /* 0x2000001cff137230 */ /* 0x000fc80000004100 */
[----:B------:R-:W-:Y:S05]  /*05a0*/  @P5 BRA `(.L_x_62) ;  /* 0x00000000000c5947 */ /* 0x000fea0003800000 */
[----:B------:R-:W-:-:S04]  /*05b0*/  LOP3.LUT P4, RZ, R0, 0xff, RZ, 0xc0, !PT ;  /* 0x000000ff00ff7812 */ /* 0x000fc8000788c0ff */
[----:B------:R-:W-:-:S04]  /*05c0*/  FSETP.LT.AND P4, PT, |R15|, +INF , P4 ;  /* 0x7f8000000f00780b */ /* 0x000fc80002781200 */
[----:B------:R-:W-:-:S09]  /*05d0*/  SEL R0, RZ, 0x1, !P4 ;  /* 0x00000001ff007807 */ /* 0x000fd20006000000 */
.L_x_62:
[----:B------:R-:W-:Y:S05]  /*05e0*/  @P5 BRA `(.L_x_63) ;  /* 0x00000000000c5947 */ /* 0x000fea0003800000 */
[----:B------:R-:W-:-:S04]  /*05f0*/  LOP3.LUT P4, RZ, R0, 0xff, RZ, 0xc0, !PT ;  /* 0x000000ff00ff7812 */ /* 0x000fc8000788c0ff */
[----:B------:R-:W-:-:S04]  /*0600*/  FSETP.LT.AND P4, PT, |R29|, +INF , P4 ;  /* 0x7f8000001d00780b */ /* 0x000fc80002781200 */
[----:B------:R-:W-:-:S09]  /*0610*/  SEL R0, RZ, 0x1, !P4 ;  /* 0x00000001ff007807 */ /* 0x000fd20006000000 */
.L_x_63:
[----:B------:R-:W-:Y:S05]  /*0620*/  @P5 BRA `(.L_x_64) ;  /* 0x00000000000c5947 */ /* 0x000fea0003800000 */
[----:B------:R-:W-:-:S04]  /*0630*/  LOP3.LUT P4, RZ, R0, 0xff, RZ, 0xc0, !PT ;  /* 0x000000ff00ff7812 */ /* 0x000fc8000788c0ff */
[----:B------:R-:W-:-:S04]  /*0640*/  FSETP.LT.AND P4, PT, |R14|, +INF , P4 ;  /* 0x7f8000000e00780b */ /* 0x000fc80002781200 */
[----:B------:R-:W-:-:S09]  /*0650*/  SEL R0, RZ, 0x1, !P4 ;  /* 0x00000001ff007807 */ /* 0x000fd20006000000 */
.L_x_64:
[----:B------:R-:W-:Y:S01]  /*0660*/  FFMA.FTZ R27, R27, UR8, R18 ;  /* 0x000000081b1b7c23 */ /* 0x000fe20008010012 */
[----:B------:R-:W-:Y:S01]  /*0670*/  FFMA.FTZ R29, R19, UR8, R26 ;  /* 0x00000008131d7c23 */ /* 0x000fe2000801001a */
[----:B------:R-:W-:Y:S06]  /*0680*/  @P5 BRA `(.L_x_65) ;  /* 0x0000000400445947 */ /* 0x000fec0003800000 */
[----:B------:R-:W-:-:S04]  /*0690*/  LOP3.LUT P4, RZ, R0, 0xff, RZ, 0xc0, !PT ;  /* 0x000000ff00ff7812 */ /* 0x000fc8000788c0ff */
[----:B------:R-:W-:-:S04]  /*06a0*/  FSETP.LT.AND P4, PT, |R23|, +INF , P4 ;  /* 0x7f8000001700780b */ /* 0x000fc80002781200 */
[----:B------:R-:W-:Y:S01]  /*06b0*/  SEL R0, RZ, 0x1, !P4 ;  /* 0x00000001ff007807 */ /* 0x000fe20006000000 */
[----:B------:R-:W-:Y:S08]  /*06c0*/  BRA `(.L_x_65) ;  /* 0x0000000400347947 */ /* 0x000ff00003800000 */
.L_x_61:
[----:B------:R-:W-:Y:S01]  /*06d0*/  LOP3.LUT P4, RZ, R0, 0xff, RZ, 0xc0, !PT ;  /* 0x000000ff00ff7812 */ /* 0x000fe2000788c0ff */
[----:B-----5:R-:W-:Y:S02]  /*06e0*/  HADD2.F32 R10, -RZ, R10.H0_H0 ;  /* 0x2000000aff0a7230 */ /* 0x020fe40000004100 */
        /* <DEDUP_REMOVED lines=11> */
[----:B------:R-:W-:-:S03]  /*07a0*/  FMUL.FTZ R29, R29, R26 ;  /* 0x0000001a1d1d7220 */ /* 0x000fc60000410000 */
[----:B------:R-:W-:Y:S01]  /*07b0*/  FSETP.LT.AND P4, PT, |R12|, +INF , P4 ;  /* 0x7f8000000c00780b */ /* 0x000fe20002781200 */
[----:B------:R-:W-:Y:S01]  /*07c0*/  FFMA.FTZ R10, R10, UR8, R29 ;  /* 0x000000080a0a7c23 */ /* 0x000fe2000801001d */
[----:B------:R-:W-:Y:S02]  /*07d0*/  FFMA.FTZ R29, R28, UR8, R15 ;  /* 0x000000081c1d7c23 */ /* 0x000fe4000801000f */
[C---:B------:R-:W-:Y:S02]  /*07e0*/  ISETP.NE.OR P5, PT, R27.reuse, 0x1, !P4 ;  /* 0x000000011b00780c */ /* 0x040fe400067a5670 */
[----:B------:R-:W-:-:S11]  /*07f0*/  ISETP.NE.AND P4, PT, R27, 0x1, P4 ;  /* 0x000000011b00780c */ /* 0x000fd60002785270 */
[C---:B------:R-:W-:Y:S02]  /*0800*/  @!P5 FSETP.LT.FTZ.AND P4, PT, |R14|.reuse, +INF , PT ;  /* 0x7f8000000e00d80b */ /* 0x040fe40003f91200 */
[----:B------:R-:W-:Y:S01]  /*0810*/  ISETP.NE.AND P5, PT, R27, 0x1, PT ;  /* 0x000000011b00780c */ /* 0x000fe20003fa5270 */
[----:B------:R-:W-:Y:S01]  /*0820*/  FMUL.FTZ R27, R14, R26 ;  /* 0x0000001a0e1b7220 */ /* 0x000fe20000410000 */
[----:B------:R-:W-:-:S03]  /*0830*/  FSETP.LT.AND P4, PT, |R28|, +INF , P4 ;  /* 0x7f8000001c00780b */ /* 0x000fc60002781200 */
[----:B------:R-:W-:Y:S01]  /*0840*/  FFMA.FTZ R27, R12, UR8, R27 ;  /* 0x000000080c1b7c23 */ /* 0x000fe2000801001b */
[----:B------:R-:W-:-:S07]  /*0850*/  SEL R0, RZ, 0x1, !P4 ;  /* 0x00000001ff007807 */ /* 0x000fce0006000000 */
[----:B------:R-:W-:Y:S05]  /*0860*/  @P5 BRA `(.L_x_65) ;  /* 0x0000000000cc5947 */ /* 0x000fea0003800000 */
[----:B------:R-:W-:-:S04]  /*0870*/  FSETP.LT.AND P4, PT, |R23|, +INF , P4 ;  /* 0x7f8000001700780b */ /* 0x000fc80002781200 */
[----:B------:R-:W-:Y:S01]  /*0880*/  SEL R0, RZ, 0x1, !P4 ;  /* 0x00000001ff007807 */ /* 0x000fe20006000000 */
[----:B------:R-:W-:Y:S08]  /*0890*/  BRA `(.L_x_65) ;  /* 0x0000000000c07947 */ /* 0x000ff00003800000 */
.L_x_60:
[----:B------:R-:W-:Y:S01]  /*08a0*/  FSETP.GEU.FTZ.AND P5, PT, |R24|, +INF , PT ;  /* 0x7f8000001800780b */ /* 0x000fe20003fbe200 */
[----:B-----5:R-:W-:Y:S01]  /*08b0*/  HADD2.F32 R10, -RZ, R10.H0_H0 ;  /* 0x2000000aff0a7230 */ /* 0x020fe20000004100 */
[----:B------:R-:W-:Y:S01]  /*08c0*/  LOP3.LUT P4, RZ, R0, 0xff, RZ, 0xc0, !PT ;  /* 0x000000ff00ff7812 */ /* 0x000fe2000788c0ff */
[----:B------:R-:W-:Y:S02]  /*08d0*/  HADD2.F32 R12, -RZ, R12.H0_H0 ;  /* 0x2000000cff0c7230 */ /* 0x000fe40000004100 */
        /* <DEDUP_REMOVED lines=22> */
[----:B------:R-:W-:Y:S01]  /*0a40*/  FFMA.FTZ R10, R10, UR8, R29 ;  /* 0x000000080a0a7c23 */ /* 0x000fe2000801001d */
[----:B------:R-:W-:Y:S02]  /*0a50*/  FFMA.FTZ R29, R28, UR8, R15 ;  /* 0x000000081c1d7c23 */ /* 0x000fe4000801000f */
        /* <DEDUP_REMOVED lines=13> */
[----:B------:R-:W-:Y:S01]  /*0b30*/  ISETP.NE.AND P5, PT, R27, 0x1, PT ;  /* 0x000000011b00780c */ /* 0x000fe20003fa5270 */
[----:B------:R-:W-:Y:S01]  /*0b40*/  FMUL.FTZ R27, R14, R26 ;  /* 0x0000001a0e1b7220 */ /* 0x000fe20000410000 */
[----:B------:R-:W-:-:S03]  /*0b50*/  SEL R0, RZ, 0x1, !P4 ;  /* 0x00000001ff007807 */ /* 0x000fc60006000000 */
[----:B------:R-:W-:-:S08]  /*0b60*/  FFMA.FTZ R27, R12, UR8, R27 ;  /* 0x000000080c1b7c23 */ /* 0x000fd0000801001b */
[----:B------:R-:W-:Y:S05]  /*0b70*/  @P5 BRA `(.L_x_65) ;  /* 0x0000000000085947 */ /* 0x000fea0003800000 */
[----:B------:R-:W-:-:S04]  /*0b80*/  FSETP.LT.AND P4, PT, |R23|, +INF , P4 ;  /* 0x7f8000001700780b */ /* 0x000fc80002781200 */
[----:B------:R-:W-:-:S09]  /*0b90*/  SEL R0, RZ, 0x1, !P4 ;  /* 0x00000001ff007807 */ /* 0x000fd20006000000 */
.L_x_65:
        /* <DEDUP_REMOVED lines=13> */
.L_x_58:
        /* <DEDUP_REMOVED lines=16> */
.L_x_74:
[----:B------:R-:W-:-:S04]  /*0d70*/  IMAD.WIDE R14, R19, 0x8, R16 ;  /* 0x00000008130e7825 */ /* 0x000fc800078e0210 */
[----:B------:R-:W-:Y:S01]  /*0d80*/  IMAD.WIDE R8, R19, 0x10, R6 ;  /* 0x0000001013087825 */ /* 0x000fe200078e0206 */
[----:B------:R-:W3:Y:S05]  /*0d90*/  LDG.E.64 R12, desc[UR6][R14.64] ;  /* 0x000000060e0c7981 */ /* 0x000eea000c1e1b00 */
[----:B------:R-:W4:Y:S01]  /*0da0*/  LDG.E.128 R8, desc[UR6][R8.64] ;  /* 0x0000000608087981 */ /* 0x000f22000c1e1d00 */
[--C-:B---3--:R-:W-:Y:S01]  /*0db0*/  SHF.R.U64 R18, R12, 0x10, R13.reuse ;  /* 0x000000100c127819 */ /* 0x108fe2000000120d */
[----:B------:R-:W-:Y:S01]  /*0dc0*/  HADD2.F32 R20, -RZ, R12.H0_H0 ;  /* 0x2000000cff147230 */ /* 0x000fe20000004100 */
[----:B------:R-:W-:Y:S02]  /*0dd0*/  SHF.R.U32.HI R22, RZ, 0x10, R13 ;  /* 0x00000010ff167819 */ /* 0x000fe4000001160d */
[----:B------:R-:W-:Y:S01]  /*0de0*/  PRMT R15, R18, 0x7610, R15 ;  /* 0x00007610120f7816 */ /* 0x000fe2000000000f */
[----:B----4-:R-:W-:Y:S01]  /*0df0*/  FMUL.FTZ R23, R8, UR4 ;  /* 0x0000000408177c20 */ /* 0x010fe20008410000 */
[----:B------:R-:W-:-:S03]  /*0e00*/  SHF.R.S32.HI R18, RZ, 0x1f, R19 ;  /* 0x0000001fff127819 */ /* 0x000fc60000011413 */
[----:B------:R-:W-:Y:S01]  /*0e10*/  FFMA.FTZ R12, R20, UR5, R23 ;  /* 0x00000005140c7c23 */ /* 0x000fe20008010017 */
[----:B------:R-:W-:Y:S06]  /*0e20*/  @!P1 BRA `(.L_x_68) ;  /* 0x0000000000e89947 */ /* 0x000fec0003800000 */
[----:B--2---:R-:W-:-:S13]  /*0e30*/  ISETP.NE.AND P0, PT, R21, RZ, PT ;  /* 0x000000ff1500720c */ /* 0x004fda0003f05270 */
[----:B------:R-:W-:Y:S05]  /*0e40*/  @!P0 BRA `(.L_x_69) ;  /* 0x00000000006c8947 */ /* 0x000fea0003800000 */
[----:B------:R-:W-:Y:S01]  /*0e50*/  ISETP.NE.AND P2, PT, R21, 0x1, PT ;  /* 0x000000011500780c */ /* 0x000fe20003f45270 */
[----:B------:R-:W-:Y:S02]  /*0e60*/  HADD2.F32 R14, -RZ, R15.H0_H0 ;  /* 0x2000000fff0e7230 */ /* 0x000fe40000004100 */
[----:B------:R-:W-:Y:S01]  /*0e70*/  FMUL.FTZ R15, R9, UR4 ;  /* 0x00000004090f7c20 */ /* 0x000fe20008410000 */
[----:B------:R-:W-:Y:S02]  /*0e80*/  HADD2.F32 R20, -RZ, R13.H0_H0 ;  /* 0x2000000dff147230 */ /* 0x000fe40000004100 */
[----:B------:R-:W-:Y:S01]  /*0e90*/  FMUL.FTZ R23, R11, UR4 ;  /* 0x000000040b177c20 */ /* 0x000fe20008410000 */
[----:B------:R-:W-:Y:S02]  /*0ea0*/  HADD2.F32 R22, -RZ, R22.H0_H0 ;  /* 0x20000016ff167230 */ /* 0x000fe40000004100 */
[----:B------:R-:W-:Y:S01]  /*0eb0*/  FFMA.FTZ R13, R14, UR5, R15 ;  /* 0x000000050e0d7c23 */ /* 0x000fe2000801000f */
[----:B------:R-:W-:-:S03]  /*0ec0*/  FMUL.FTZ R15, R10, UR4 ;  /* 0x000000040a0f7c20 */ /* 0x000fc60008410000 */
[----:B------:R-:W-:Y:S05]  /*0ed0*/  @P2 BRA `(.L_x_70) ;  /* 0x00000000000c2947 */ /* 0x000fea0003800000 */
[----:B------:R-:W-:-:S04]  /*0ee0*/  LOP3.LUT P0, RZ, R0, 0xff, RZ, 0xc0, !PT ;  /* 0x000000ff00ff7812 */ /* 0x000fc8000780c0ff */
[----:B------:R-:W-:-:S04]  /*0ef0*/  FSETP.LT.AND P0, PT, |R8|, +INF , P0 ;  /* 0x7f8000000800780b */ /* 0x000fc80000701200 */
[----:B------:R-:W-:-:S09]  /*0f00*/  SEL R0, RZ, 0x1, !P0 ;  /* 0x00000001ff007807 */ /* 0x000fd20004000000 */
.L_x_70:
[----:B------:R-:W-:Y:S05]  /*0f10*/  @P2 BRA `(.L_x_71) ;  /* 0x00000000000c2947 */ /* 0x000fea0003800000 */
[----:B------:R-:W-:-:S04]  /*0f20*/  LOP3.LUT P0, RZ, R0, 0xff, RZ, 0xc0, !PT ;  /* 0x000000ff00ff7812 */ /* 0x000fc8000780c0ff */
[----:B------:R-:W-:-:S04]  /*0f30*/  FSETP.LT.AND P0, PT, |R9|, +INF , P0 ;  /* 0x7f8000000900780b */ /* 0x000fc80000701200 */
[----:B------:R-:W-:-:S09]  /*0f40*/  SEL R0, RZ, 0x1, !P0 ;  /* 0x00000001ff007807 */ /* 0x000fd20004000000 */
.L_x_71:
[----:B------:R-:W-:Y:S05]  /*0f50*/  @P2 BRA `(.L_x_72) ;  /* 0x00000000000c2947 */ /* 0x000fea0003800000 */
[----:B------:R-:W-:-:S04]  /*0f60*/  LOP3.LUT P0, RZ, R0, 0xff, RZ, 0xc0, !PT ;  /* 0x000000ff00ff7812 */ /* 0x000fc8000780c0ff */
[----:B------:R-:W-:-:S04]  /*0f70*/  FSETP.LT.AND P0, PT, |R10|, +INF , P0 ;  /* 0x7f8000000a00780b */ /* 0x000fc80000701200 */
[----:B------:R-:W-:-:S09]  /*0f80*/  SEL R0, RZ, 0x1, !P0 ;  /* 0x00000001ff007807 */ /* 0x000fd20004000000 */
.L_x_72:
[----:B------:R-:W-:Y:S01]  /*0f90*/  FFMA.FTZ R14, R20, UR5, R15 ;  /* 0x00000005140e7c23 */ /* 0x000fe2000801000f */
[----:B------:R-:W-:Y:S01]  /*0fa0*/  FFMA.FTZ R15, R22, UR5, R23 ;  /* 0x00000005160f7c23 */ /* 0x000fe20008010017 */
[----:B------:R-:W-:Y:S06]  /*0fb0*/  @P2 BRA `(.L_x_73) ;  /* 0x0000000400442947 */ /* 0x000fec0003800000 */
[----:B------:R-:W-:-:S04]  /*0fc0*/  LOP3.LUT P0, RZ, R0, 0xff, RZ, 0xc0, !PT ;  /* 0x000000ff00ff7812 */ /* 0x000fc8000780c0ff */
[----:B------:R-:W-:-:S04]  /*0fd0*/  FSETP.LT.AND P0, PT, |R11|, +INF , P0 ;  /* 0x7f8000000b00780b */ /* 0x000fc80000701200 */
[----:B------:R-:W-:Y:S01]  /*0fe0*/  SEL R0, RZ, 0x1, !P0 ;  /* 0x00000001ff007807 */ /* 0x000fe20004000000 */
[----:B------:R-:W-:Y:S08]  /*0ff0*/  BRA `(.L_x_73) ;  /* 0x0000000400347947 */ /* 0x000ff00003800000 */
.L_x_69:
[----:B------:R-:W-:Y:S01]  /*1000*/  LOP3.LUT P0, RZ, R0, 0xff, RZ, 0xc0, !PT ;  /* 0x000000ff00ff7812 */ /* 0x000fe2000780c0ff */
[----:B------:R-:W-:Y:S02]  /*1010*/  HADD2.F32 R14, -RZ, R15.H0_H0 ;  /* 0x2000000fff0e7230 */ /* 0x000fe40000004100 */
[----:B------:R-:W-:Y:S01]  /*1020*/  FMUL.FTZ R15, R10, UR4 ;  /* 0x000000040a0f7c20 */ /* 0x000fe20008410000 */
[----:B------:R-:W-:Y:S01]  /*1030*/  FMUL.FTZ R23, R11, UR4 ;  /* 0x000000040b177c20 */ /* 0x000fe20008410000 */
[----:B------:R-:W-:Y:S01]  /*1040*/  FSETP.LT.AND P0, PT, |R20|, +INF , P0 ;  /* 0x7f8000001400780b */ /* 0x000fe20000701200 */
[----:B------:R-:W-:-:S03]  /*1050*/  HADD2.F32 R20, -RZ, R22.H0_H0 ;  /* 0x20000016ff147230 */ /* 0x000fc60000004100 */
[C---:B------:R-:W-:Y:S02]  /*1060*/  ISETP.NE.OR P2, PT, R21.reuse, 0x1, !P0 ;  /* 0x000000011500780c */ /* 0x040fe40004745670 */
[----:B------:R-:W-:-:S11]  /*1070*/  ISETP.NE.AND P0, PT, R21, 0x1, P0 ;  /* 0x000000011500780c */ /* 0x000fd60000705270 */
[----:B------:R-:W-:Y:S01]  /*1080*/  @!P2 FSETP.LT.FTZ.AND P0, PT, |R8|, +INF , PT ;  /* 0x7f8000000800a80b */ /* 0x000fe20003f11200 */
[----:B------:R-:W-:-:S03]  /*1090*/  HADD2.F32 R8, -RZ, R13.H0_H0 ;  /* 0x2000000dff087230 */ /* 0x000fc60000004100 */
[----:B------:R-:W-:-:S04]  /*10a0*/  FSETP.LT.AND P0, PT, |R14|, +INF , P0 ;  /* 0x7f8000000e00780b */ /* 0x000fc80000701200 */
[C---:B------:R-:W-:Y:S02]  /*10b0*/  ISETP.NE.OR P2, PT, R21.reuse, 0x1, !P0 ;  /* 0x000000011500780c */ /* 0x040fe40004745670 */
[----:B------:R-:W-:-:S11]  /*10c0*/  ISETP.NE.AND P0, PT, R21, 0x1, P0 ;  /* 0x000000011500780c */ /* 0x000fd60000705270 */
[C---:B------:R-:W-:Y:S01]  /*10d0*/  @!P2 FSETP.LT.FTZ.AND P0, PT, |R9|.reuse, +INF , PT ;  /* 0x7f8000000900a80b */ /* 0x040fe20003f11200 */
[----:B------:R-:W-:-:S03]  /*10e0*/  FMUL.FTZ R9, R9, UR4 ;  /* 0x0000000409097c20 */ /* 0x000fc60008410000 */
[----:B------:R-:W-:Y:S01]  /*10f0*/  FSETP.LT.AND P0, PT, |R8|, +INF , P0 ;  /* 0x7f8000000800780b */ /* 0x000fe20000701200 */
[----:B------:R-:W-:Y:S01]  /*1100*/  FFMA.FTZ R13, R14, UR5, R9 ;  /* 0x000000050e0d7c23 */ /* 0x000fe20008010009 */
[----:B------:R-:W-:Y:S01]  /*1110*/  FFMA.FTZ R14, R8, UR5, R15 ;  /* 0x00000005080e7c23 */ /* 0x000fe2000801000f */
[----:B------:R-:W-:Y:S01]  /*1120*/  FFMA.FTZ R15, R20, UR5, R23 ;  /* 0x00000005140f7c23 */ /* 0x000fe20008010017 */
[C---:B------:R-:W-:Y:S02]  /*1130*/  ISETP.NE.OR P2, PT, R21.reuse, 0x1, !P0 ;  /* 0x000000011500780c */ /* 0x040fe40004745670 */
[----:B------:R-:W-:-:S11]  /*1140*/  ISETP.NE.AND P0, PT, R21, 0x1, P0 ;  /* 0x000000011500780c */ /* 0x000fd60000705270 */
[----:B------:R-:W-:Y:S02]  /*1150*/  @!P2 FSETP.LT.FTZ.AND P0, PT, |R10|, +INF , PT ;  /* 0x7f8000000a00a80b */ /* 0x000fe40003f11200 */
[----:B------:R-:W-:Y:S02]  /*1160*/  ISETP.NE.AND P2, PT, R21, 0x1, PT ;  /* 0x000000011500780c */ /* 0x000fe40003f45270 */
[----:B------:R-:W-:-:S04]  /*1170*/  FSETP.LT.AND P0, PT, |R20|, +INF , P0 ;  /* 0x7f8000001400780b */ /* 0x000fc80000701200 */
[----:B------:R-:W-:-:S07]  /*1180*/  SEL R0, RZ, 0x1, !P0 ;  /* 0x00000001ff007807 */ /* 0x000fce0004000000 */
[----:B------:R-:W-:Y:S05]  /*1190*/  @P2 BRA `(.L_x_73) ;  /* 0x0000000000cc2947 */ /* 0x000fea0003800000 */
[----:B------:R-:W-:-:S04]  /*11a0*/  FSETP.LT.AND P0, PT, |R11|, +INF , P0 ;  /* 0x7f8000000b00780b */ /* 0x000fc80000701200 */
[----:B------:R-:W-:Y:S01]  /*11b0*/  SEL R0, RZ, 0x1, !P0 ;  /* 0x00000001ff007807 */ /* 0x000fe20004000000 */
[----:B------:R-:W-:Y:S08]  /*11c0*/  BRA `(.L_x_73) ;  /* 0x0000000000c07947 */ /* 0x000ff00003800000 */
.L_x_68:
[----:B------:R-:W-:Y:S01]  /*11d0*/  FSETP.GEU.FTZ.AND P3, PT, |R20|, +INF , PT ;  /* 0x7f8000001400780b */ /* 0x000fe20003f7e200 */
[----:B------:R-:W-:Y:S01]  /*11e0*/  HADD2.F32 R14, -RZ, R15.H0_H0 ;  /* 0x2000000fff0e7230 */ /* 0x000fe20000004100 */
[----:B------:R-:W-:Y:S01]  /*11f0*/  LOP3.LUT P0, RZ, R0, 0xff, RZ, 0xc0, !PT ;  /* 0x000000ff00ff7812 */ /* 0x000fe2000780c0ff */
[----:B------:R-:W-:Y:S02]  /*1200*/  HADD2.F32 R20, -RZ, R22.H0_H0 ;  /* 0x20000016ff147230 */ /* 0x000fe40000004100 */
[----:B------:R-:W-:Y:S01]  /*1210*/  FMUL.FTZ R15, R10, UR4 ;  /* 0x000000040a0f7c20 */ /* 0x000fe20008410000 */
[----:B------:R-:W-:Y:S01]  /*1220*/  FMUL.FTZ R23, R11, UR4 ;  /* 0x000000040b177c20 */ /* 0x000fe20008410000 */
[----:B------:R-:W-:-:S04]  /*1230*/  PLOP3.LUT P0, PT, P0, P3, PT, 0x8a, 0x0 ;  /* 0x000000000000781c */ /* 0x000fc80000707172 */
        /* <DEDUP_REMOVED lines=8> */
[----:B------:R-:W-:-:S03]  /*12c0*/  HADD2.F32 R8, -RZ, R13.H0_H0 ;  /* 0x2000000dff087230 */ /* 0x000fc60000004100 */
        /* <DEDUP_REMOVED lines=12> */
[----:B------:R-:W-:Y:S01]  /*1390*/  FFMA.FTZ R14, R8, UR5, R15 ;  /* 0x00000005080e7c23 */ /* 0x000fe2000801000f */
        /* <DEDUP_REMOVED lines=19> */
.L_x_73:
        /* <DEDUP_REMOVED lines=8> */
.L_x_67:
[----:B------:R-:W-:Y:S05]  /*1550*/  BSYNC B0 ;  /* 0x0000000000007941 */ /* 0x000fea0003800000 */
.L_x_59:
[----:B------:R-:W-:-:S13]  /*1560*/  LOP3.LUT P0, RZ, R0, 0xff, RZ, 0xc0, !PT ;  /* 0x000000ff00ff7812 */ /* 0x000fda000780c0ff */
[----:B------:R-:W-:Y:S05]  /*1570*/  @P0 EXIT ;  /* 0x000000000000094d */ /* 0x000fea0003800000 */
[----:B------:R-:W0:Y:S01]  /*1580*/  LDC.64 R2, c[0x0][0x218] ;  /* 0x00008600ff027b82 */ /* 0x000e220000000a00 */
[----:B------:R-:W-:-:S05]  /*1590*/  IMAD.MOV.U32 R5, RZ, RZ, 0x1 ;  /* 0x00000001ff057424 */ /* 0x000fca00078e00ff */
[----:B0-----:R-:W-:Y:S01]  /*15a0*/  STG.E.STRONG.SYS desc[UR6][R2.64], R5 ;  /* 0x0000000502007986 */ /* 0x001fe2000c115906 */
[----:B------:R-:W-:Y:S05]  /*15b0*/  EXIT ;  /* 0x000000000000794d */ /* 0x000fea0003800000 */
.L_x_75:
        /* <DEDUP_REMOVED lines=12> */
.L_x_155:


//--------------------- .text._Z25multi_tensor_apply_kernelI18TensorListMetadataILi3EE12AxpbyFunctorIfN3c104HalfES4_EJffiEEvlPViT_T0_DpT1_ --------------------------
	.section	.text._Z25multi_tensor_apply_kernelI18TensorListMetadataILi3EE12AxpbyFunctorIfN3c104HalfES4_EJffiEEvlPViT_T0_DpT1_,"ax",@progbits
	.align	128
        .global         _Z25multi_tensor_apply_kernelI18TensorListMetadataILi3EE12AxpbyFunctorIfN3c104HalfES4_EJffiEEvlPViT_T0_DpT1_
        .type           _Z25multi_tensor_apply_kernelI18TensorListMetadataILi3EE12AxpbyFunctorIfN3c104HalfES4_EJffiEEvlPViT_T0_DpT1_,@function
        .size           _Z25multi_tensor_apply_kernelI18TensorListMetadataILi3EE12AxpbyFunctorIfN3c104HalfES4_EJffiEEvlPViT_T0_DpT1_,(.L_x_156 - _Z25multi_tensor_apply_kernelI18TensorListMetadataILi3EE12AxpbyFunctorIfN3c104HalfES4_EJffiEEvlPViT_T0_DpT1_)
        .other          _Z25multi_tensor_apply_kernelI18TensorListMetadataILi3EE12AxpbyFunctorIfN3c104HalfES4_EJffiEEvlPViT_T0_DpT1_,@"STO_CUDA_ENTRY STV_DEFAULT"
_Z25multi_tensor_apply_kernelI18TensorListMetadataILi3EE12AxpbyFunctorIfN3c104HalfES4_EJffiEEvlPViT_T0_DpT1_:
.text._Z25multi_tensor_apply_kernelI18TensorListMetadataILi3EE12AxpbyFunctorIfN3c104HalfES4_EJffiEEvlPViT_T0_DpT1_:
        /* <DEDUP_REMOVED lines=29> */
.L_x_76:
        /* <DEDUP_REMOVED lines=9> */
.L_x_85:
[----:B------:R-:W1:Y:S01]  /*0260*/  LDC R4, c[0x0][0x210] ;  /* 0x00008400ff047b82 */ /* 0x000e620000000800 */
[----:B0-----:R-:W-:Y:S01]  /*0270*/  VIADD R5, R3, UR4 ;  /* 0x0000000403057c36 */ /* 0x001fe20008000000 */
[----:B------:R-:W-:Y:S01]  /*0280*/  PRMT R28, RZ, 0x7610, R28 ;  /* 0x00007610ff1c7816 */ /* 0x000fe2000000001c */
[----:B------:R-:W-:Y:S02]  /*0290*/  IMAD.MOV.U32 R6, RZ, RZ, RZ ;  /* 0x000000ffff067224 */ /* 0x000fe400078e00ff */
[----:B------:R-:W-:Y:S02]  /*02a0*/  VIADD R7, R5, UR5 ;  /* 0x0000000505077c36 */ /* 0x000fe40008000000 */
[----:B------:R-:W-:Y:S02]  /*02b0*/  IMAD.MOV.U32 R8, RZ, RZ, RZ ;  /* 0x000000ffff087224 */ /* 0x000fe400078e00ff */
[----:B------:R-:W-:-:S04]  /*02c0*/  VIADD R9, R7, UR5 ;  /* 0x0000000507097c36 */ /* 0x000fc80008000000 */
[----:B------:R-:W-:Y:S01]  /*02d0*/  VIADD R23, R9, UR5 ;  /* 0x0000000509177c36 */ /* 0x000fe20008000000 */
[-C--:B-1----:R-:W-:Y:S02]  /*02e0*/  ISETP.GE.AND P3, PT, R5, R4.reuse, PT ;  /* 0x000000040500720c */ /* 0x082fe40003f66270 */
[----:B------:R-:W-:Y:S02]  /*02f0*/  ISETP.GE.AND P1, PT, R9, R4, PT ;  /* 0x000000040900720c */ /* 0x000fe40003f26270 */
[-C--:B------:R-:W-:Y:S02]  /*0300*/  ISETP.LT.AND P3, PT, R5, R0.reuse, !P3 ;  /* 0x000000000500720c */ /* 0x080fe40005f61270 */
[----:B------:R-:W-:Y:S02]  /*0310*/  ISETP.LT.AND P1, PT, R9, R0, !P1 ;  /* 0x000000000900720c */ /* 0x000fe40004f21270 */
[----:B------:R-:W-:Y:S01]  /*0320*/  ISETP.GE.AND P0, PT, R23, R4, PT ;  /* 0x000000041700720c */ /* 0x000fe20003f06270 */
[----:B------:R-:W-:Y:S01]  /*0330*/  IMAD.MOV.U32 R26, RZ, RZ, RZ ;  /* 0x000000ffff1a7224 */ /* 0x000fe200078e00ff */
[----:B------:R-:W-:-:S02]  /*0340*/  PRMT R27, RZ, 0x7610, R27 ;  /* 0x00007610ff1b7816 */ /* 0x000fc4000000001b */
[----:B------:R-:W-:Y:S02]  /*0350*/  ISETP.LT.AND P0, PT, R23, R0, !P0 ;  /* 0x000000001700720c */ /* 0x000fe40004701270 */
[----:B------:R-:W-:-:S03]  /*0360*/  ISETP.GE.AND P2, PT, R7, R4, PT ;  /* 0x000000040700720c */ /* 0x000fc60003f46270 */
[----:B------:R-:W-:Y:S01]  /*0370*/  @P3 IMAD.WIDE R16, R5, 0x2, R12 ;  /* 0x0000000205103825 */ /* 0x000fe200078e020c */
[----:B------:R-:W-:-:S03]  /*0380*/  ISETP.LT.AND P2, PT, R7, R0, !P2 ;  /* 0x000000000700720c */ /* 0x000fc60005741270 */
[----:B------:R-:W-:Y:S01]  /*0390*/  @P3 IMAD.WIDE R18, R5, 0x4, R14 ;  /* 0x0000000405123825 */ /* 0x000fe200078e020e */
[----:B------:R-:W2:Y:S03]  /*03a0*/  @P3 LDG.E.U16 R28, desc[UR6][R16.64] ;  /* 0x00000006101c3981 */ /* 0x000ea6000c1e1500 */
[----:B------:R-:W-:Y:S01]  /*03b0*/  @P1 IMAD.WIDE R20, R9, 0x2, R12 ;  /* 0x0000000209141825 */ /* 0x000fe200078e020c */
[----:B------:R0:W3:Y:S04]  /*03c0*/  @P3 LDG.E R6, desc[UR6][R18.64] ;  /* 0x0000000612063981 */ /* 0x0000e8000c1e1900 */
[----:B------:R1:W5:Y:S01]  /*03d0*/  @P1 LDG.E.U16 R27, desc[UR6][R20.64] ;  /* 0x00000006141b1981 */ /* 0x000362000c1e1500 */
[----:B------:R-:W-:-:S04]  /*03e0*/  @P2 IMAD.WIDE R24, R7, 0x4, R14 ;  /* 0x0000000407182825 */ /* 0x000fc800078e020e */
[--C-:B0-----:R-:W-:Y:S01]  /*03f0*/  @P1 IMAD.WIDE R18, R9, 0x4, R14.reuse ;  /* 0x0000000409121825 */ /* 0x101fe200078e020e */
[----:B------:R0:W5:Y:S03]  /*0400*/  @P2 LDG.E R8, desc[UR6][R24.64] ;  /* 0x0000000618082981 */ /* 0x000166000c1e1900 */
[----:B-1----:R-:W-:Y:S01]  /*0410*/  IMAD.MOV.U32 R20, RZ, RZ, RZ ;  /* 0x000000ffff147224 */ /* 0x002fe200078e00ff */
[----:B------:R1:W5:Y:S01]  /*0420*/  @P1 LDG.E R26, desc[UR6][R18.64] ;  /* 0x00000006121a1981 */ /* 0x000362000c1e1900 */
[----:B0-----:R-:W0:Y:S01]  /*0430*/  LDC.64 R24, c[0x0][0xe70] ;  /* 0x00039c00ff187b82 */ /* 0x001e220000000a00 */
[----:B-1----:R-:W-:-:S05]  /*0440*/  @P0 IMAD.WIDE R18, R23, 0x4, R14 ;  /* 0x0000000417120825 */ /* 0x002fca00078e020e */
[----:B------:R-:W5:Y:S01]  /*0450*/  @P0 LDG.E R20, desc[UR6][R18.64] ;  /* 0x0000000612140981 */ /* 0x000f62000c1e1900 */
[----:B------:R-:W-:Y:S01]  /*0460*/  PRMT R22, RZ, 0x7610, R22 ;  /* 0x00007610ff167816 */ /* 0x000fe20000000016 */
[----:B------:R-:W-:Y:S01]  /*0470*/  @P2 IMAD.WIDE R16, R7, 0x2, R12 ;  /* 0x0000000207102825 */ /* 0x000fe200078e020c */
[----:B------:R-:W-:-:S04]  /*0480*/  PRMT R29, RZ, 0x7610, R29 ;  /* 0x00007610ff1d7816 */ /* 0x000fc8000000001d */
[----:B------:R1:W5:Y:S01]  /*0490*/  @P2 LDG.E.U16 R22, desc[UR6][R16.64] ;  /* 0x0000000610162981 */ /* 0x000362000c1e1500 */
[----:B0-----:R-:W-:Y:S01]  /*04a0*/  ISETP.NE.AND P4, PT, R25, -0x1, PT ;  /* 0xffffffff1900780c */ /* 0x001fe20003f85270 */
[----:B-1----:R-:W-:-:S05]  /*04b0*/  @P0 IMAD.WIDE R16, R23, 0x2, R12 ;  /* 0x0000000217100825 */ /* 0x002fca00078e020c */
[----:B------:R0:W5:Y:S01]  /*04c0*/  @P0 LDG.E.U16 R29, desc[UR6][R16.64] ;  /* 0x00000006101d0981 */ /* 0x000162000c1e1500 */
[----:B--2---:R-:W-:-:S05]  /*04d0*/  HADD2.F32 R28, -RZ, R28.H0_H0 ;  /* 0x2000001cff1c7230 */ /* 0x004fca0000004100 */
[----:B0-----:R-:W-:-:S04]  /*04e0*/  FMUL.FTZ R17, R28, R24 ;  /* 0x000000181c117220 */ /* 0x001fc80000410000 */
[----:B---3--:R-:W-:-:S05]  /*04f0*/  FFMA.FTZ R21, R6, UR8, R17 ;  /* 0x0000000806157c23 */ /* 0x008fca0008010011 */
        /* <DEDUP_REMOVED lines=9> */
[-C--:B------:R-:W-:Y:S02]  /*0590*/  FMUL.FTZ R25, R27, R24.reuse ;  /* 0x000000181b197220 */ /* 0x080fe40000410000 */
        /* <DEDUP_REMOVED lines=8> */
.L_x_81:
[----:B------:R-:W-:Y:S05]  /*0620*/  @P5 BRA `(.L_x_82) ;  /* 0x00000000000c5947 */ /* 0x000fea0003800000 */
[----:B------:R-:W-:-:S04]  /*0630*/  LOP3.LUT P4, RZ, R2, 0xff, RZ, 0xc0, !PT ;  /* 0x000000ff02ff7812 */ /* 0x000fc8000788c0ff */
[----:B------:R-:W-:-:S04]  /*0640*/  FSETP.LT.AND P4, PT, |R19|, +INF , P4 ;  /* 0x7f8000001300780b */ /* 0x000fc80002781200 */
[----:B------:R-:W-:-:S09]  /*0650*/  SEL R2, RZ, 0x1, !P4 ;  /* 0x00000001ff027807 */ /* 0x000fd20006000000 */
.L_x_82:
[----:B------:R-:W-:Y:S05]  /*0660*/  @P5 BRA `(.L_x_83) ;  /* 0x00000000000c5947 */ /* 0x000fea0003800000 */
[----:B------:R-:W-:-:S04]  /*0670*/  LOP3.LUT P4, RZ, R2, 0xff, RZ, 0xc0, !PT ;  /* 0x000000ff02ff7812 */ /* 0x000fc8000788c0ff */
[----:B------:R-:W-:-:S04]  /*0680*/  FSETP.LT.AND P4, PT, |R27|, +INF , P4 ;  /* 0x7f8000001b00780b */ /* 0x000fc80002781200 */
[----:B------:R-:W-:-:S09]  /*0690*/  SEL R2, RZ, 0x1, !P4 ;  /* 0x00000001ff027807 */ /* 0x000fd20006000000 */
.L_x_83:
        /* <DEDUP_REMOVED lines=8> */
.L_x_80:
[----:B------:R-:W-:Y:S01]  /*0720*/  LOP3.LUT P4, RZ, R2, 0xff, RZ, 0xc0, !PT ;  /* 0x000000ff02ff7812 */ /* 0x000fe2000788c0ff */
[----:B-----5:R-:W-:Y:S02]  /*0730*/  HADD2.F32 R19, -RZ, R22.H0_H0 ;  /* 0x20000016ff137230 */ /* 0x020fe40000004100 */
[----:B------:R-:W-:Y:S01]  /*0740*/  HADD2.F32 R27, -RZ, R27.H0_H0 ;  /* 0x2000001bff1b7230 */ /* 0x000fe20000004100 */
[----:B------:R-:W-:Y:S01]  /*0750*/  FSETP.LT.AND P4, PT, |R6|, +INF , P4 ;  /* 0x7f8000000600780b */ /* 0x000fe20002781200 */
[----:B------:R-:W-:-:S03]  /*0760*/  HADD2.F32 R29, -RZ, R29.H0_H0 ;  /* 0x2000001dff1d7230 */ /* 0x000fc60000004100 */
[C---:B------:R-:W-:Y:S02]  /*0770*/  ISETP.NE.OR P5, PT, R25.reuse, 0x1, !P4 ;  /* 0x000000011900780c */ /* 0x040fe400067a5670 */
[----:B------:R-:W-:Y:S01]  /*0780*/  ISETP.NE.AND P4, PT, R25, 0x1, P4 ;  /* 0x000000011900780c */ /* 0x000fe20002785270 */
[----:B------:R-:W-:-:S04]  /*0790*/  FMUL.FTZ R21, R29, R24 ;  /* 0x000000181d157220 */ /* 0x000fc80000410000 */
[----:B------:R-:W-:-:S06]  /*07a0*/  FFMA.FTZ R21, R20, UR8, R21 ;  /* 0x0000000814157c23 */ /* 0x000fcc0008010015 */
        /* <DEDUP_REMOVED lines=10> */
[----:B------:R-:W-:Y:S02]  /*0850*/  ISETP.NE.AND P4, PT, R25, 0x1, P4 ;  /* 0x000000011900780c */ /* 0x000fe40002785270 */
[----:B------:R-:W-:-:S09]  /*0860*/  F2FP.F16.F32.PACK_AB R6, RZ, R6 ;  /* 0x00000006ff06723e */ /* 0x000fd200000000ff */
[C---:B------:R-:W-:Y:S01]  /*0870*/  @!P6 FSETP.LT.FTZ.AND P4, PT, |R27|.reuse, +INF , PT ;  /* 0x7f8000001b00e80b */ /* 0x040fe20003f91200 */
[----:B------:R-:W-:Y:S01]  /*0880*/  FMUL.FTZ R27, R27, R24 ;  /* 0x000000181b1b7220 */ /* 0x000fe20000410000 */
[----:B------:R-:W-:Y:S02]  /*0890*/  F2FP.F16.F32.PACK_AB R24, RZ, R21 ;  /* 0x00000015ff18723e */ /* 0x000fe400000000ff */
[----:B------:R-:W-:Y:S01]  /*08a0*/  FSETP.LT.AND P4, PT, |R20|, +INF , P4 ;  /* 0x7f8000001400780b */ /* 0x000fe20002781200 */
[----:B------:R-:W-:-:S03]  /*08b0*/  FFMA.FTZ R8, R26, UR8, R27 ;  /* 0x000000081a087c23 */ /* 0x000fc6000801001b */
[----:B------:R-:W-:Y:S02]  /*08c0*/  SEL R2, RZ, 0x1, !P4 ;  /* 0x00000001ff027807 */ /* 0x000fe40006000000 */
[----:B------:R-:W-:Y:S01]  /*08d0*/  F2FP.F16.F32.PACK_AB R8, RZ, R8 ;  /* 0x00000008ff08723e */ /* 0x000fe200000000ff */
[----:B------:R-:W-:Y:S06]  /*08e0*/  @P5 BRA `(.L_x_84) ;  /* 0x0000000000d85947 */ /* 0x000fec0003800000 */
[----:B------:R-:W-:-:S04]  /*08f0*/  FSETP.LT.AND P4, PT, |R29|, +INF , P4 ;  /* 0x7f8000001d00780b */ /* 0x000fc80002781200 */
[----:B------:R-:W-:Y:S01]  /*0900*/  SEL R2, RZ, 0x1, !P4 ;  /* 0x00000001ff027807 */ /* 0x000fe20006000000 */
[----:B------:R-:W-:Y:S08]  /*0910*/  BRA `(.L_x_84) ;  /* 0x0000000000cc7947 */ /* 0x000ff00003800000 */
.L_x_79:
[----:B------:R-:W-:Y:S01]  /*0920*/  FSETP.GEU.FTZ.AND P5, PT, |R6|, +INF , PT ;  /* 0x7f8000000600780b */ /* 0x000fe20003fbe200 */
[----:B-----5:R-:W-:Y:S01]  /*0930*/  HADD2.F32 R19, -RZ, R22.H0_H0 ;  /* 0x20000016ff137230 */ /* 0x020fe20000004100 */
[----:B------:R-:W-:Y:S01]  /*0940*/  LOP3.LUT P4, RZ, R2, 0xff, RZ, 0xc0, !PT ;  /* 0x000000ff02ff7812 */ /* 0x000fe2000788c0ff */
[----:B------:R-:W-:Y:S02]  /*0950*/  HADD2.F32 R27, -RZ, R27.H0_H0 ;  /* 0x2000001bff1b7230 */ /* 0x000fe40000004100 */
[----:B------:R-:W-:Y:S01]  /*0960*/  HADD2.F32 R29, -RZ, R29.H0_H0 ;  /* 0x2000001dff1d7230 */ /* 0x000fe20000004100 */
[----:B------:R-:W-:-:S04]  /*0970*/  PLOP3.LUT P4, PT, P4, P5, PT, 0x8a, 0x0 ;  /* 0x000000000000781c */ /* 0x000fc8000278b172 */
[----:B------:R-:W-:Y:S01]  /*0980*/  FSETP.LT.AND P4, PT, |R28|, +INF , !P4 ;  /* 0x7f8000001c00780b */ /* 0x000fe20006781200 */
[----:B------:R-:W-:-:S03]  /*0990*/  FMUL.FTZ R21, R29, R24 ;  /* 0x000000181d157220 */ /* 0x000fc60000410000 */
[C---:B------:R-:W-:Y:S01]  /*09a0*/  ISETP.NE.OR P6, PT, R25.reuse, RZ, !P4 ;  /* 0x000000ff1900720c */ /* 0x040fe200067c5670 */
[----:B------:R-:W-:Y:S01]  /*09b0*/  FFMA.FTZ R21, R20, UR8, R21 ;  /* 0x0000000814157c23 */ /* 0x000fe20008010015 */
        /* <DEDUP_REMOVED lines=27> */
[----:B------:R-:W-:Y:S01]  /*0b70*/  FMUL.FTZ R27, R27, R24 ;  /* 0x000000181b1b7220 */ /* 0x000fe20000410000 */
[----:B------:R-:W-:Y:S02]  /*0b80*/  F2FP.F16.F32.PACK_AB R24, RZ, R21 ;  /* 0x00000015ff18723e */ /* 0x000fe400000000ff */
        /* <DEDUP_REMOVED lines=12> */
.L_x_84:
        /* <DEDUP_REMOVED lines=16> */
.L_x_77:
        /* <DEDUP_REMOVED lines=15> */
.L_x_93:
[----:B------:R-:W-:-:S06]  /*0e40*/  IMAD.WIDE R8, R17, 0x8, R12 ;  /* 0x0000000811087825 */ /* 0x000fcc00078e020c */
[----:B------:R-:W3:Y:S01]  /*0e50*/  LDG.E.64 R8, desc[UR6][R8.64] ;  /* 0x0000000608087981 */ /* 0x000ee2000c1e1b00 */
[----:B------:R-:W-:-:S06]  /*0e60*/  IMAD.WIDE R4, R17, 0x10, R14 ;  /* 0x0000001011047825 */ /* 0x000fcc00078e020e */
[----:B------:R-:W4:Y:S01]  /*0e70*/  LDG.E.128 R4, desc[UR6][R4.64] ;  /* 0x0000000604047981 */ /* 0x000f22000c1e1d00 */
[----:B---3--:R-:W-:Y:S01]  /*0e80*/  HADD2.F32 R18, -RZ, R8.H0_H0 ;  /* 0x20000008ff127230 */ /* 0x008fe20000004100 */
[--C-:B------:R-:W-:Y:S02]  /*0e90*/  SHF.R.U64 R19, R8, 0x10, R9.reuse ;  /* 0x0000001008137819 */ /* 0x100fe40000001209 */
[----:B------:R-:W-:Y:S02]  /*0ea0*/  SHF.R.U32.HI R21, RZ, 0x10, R9 ;  /* 0x00000010ff157819 */ /* 0x000fe40000011609 */
[----:B------:R-:W-:Y:S01]  /*0eb0*/  FMUL.FTZ R3, R18, UR4 ;  /* 0x0000000412037c20 */ /* 0x000fe20008410000 */
[----:B------:R-:W-:-:S03]  /*0ec0*/  SHF.R.S32.HI R8, RZ, 0x1f, R17 ;  /* 0x0000001fff087819 */ /* 0x000fc60000011411 */
[----:B----4-:R-:W-:-:S06]  /*0ed0*/  FFMA.FTZ R3, R4, UR5, R3 ;  /* 0x0000000504037c23 */ /* 0x010fcc0008010003 */
[----:B------:R-:W0:Y:S01]  /*0ee0*/  F2F.F16.F32 R3, R3 ;  /* 0x0000000300037304 */ /* 0x000e220000200800 */
[----:B------:R-:W-:Y:S05]  /*0ef0*/  @!P1 BRA `(.L_x_87) ;  /* 0x0000000400149947 */ /* 0x000fea0003800000 */
[----:B--2---:R-:W-:-:S13]  /*0f00*/  ISETP.NE.AND P0, PT, R20, RZ, PT ;  /* 0x000000ff1400720c */ /* 0x004fda0003f05270 */
[----:B------:R-:W-:Y:S05]  /*0f10*/  @!P0 BRA `(.L_x_88) ;  /* 0x0000000000848947 */ /* 0x000fea0003800000 */
[----:B------:R-:W-:Y:S01]  /*0f20*/  ISETP.NE.AND P2, PT, R20, 0x1, PT ;  /* 0x000000011400780c */ /* 0x000fe20003f45270 */
[----:B------:R-:W-:Y:S02]  /*0f30*/  HADD2.F32 R19, -RZ, R19.H0_H0 ;  /* 0x20000013ff137230 */ /* 0x000fe40000004100 */
[----:B------:R-:W-:Y:S02]  /*0f40*/  HADD2.F32 R9, -RZ, R9.H0_H0 ;  /* 0x20000009ff097230 */ /* 0x000fe40000004100 */
[----:B------:R-:W-:Y:S02]  /*0f50*/  HADD2.F32 R4, -RZ, R21.H0_H0 ;  /* 0x20000015ff047230 */ /* 0x000fe40000004100 */
[----:B------:R-:W-:Y:S01]  /*0f60*/  FMUL.FTZ R21, R19, UR4 ;  /* 0x0000000413157c20 */ /* 0x000fe20008410000 */
[----:B------:R-:W-:Y:S02]  /*0f70*/  FMUL.FTZ R23, R9, UR4 ;  /* 0x0000000409177c20 */ /* 0x000fe40008410000 */
[----:B------:R-:W-:Y:S01]  /*0f80*/  FMUL.FTZ R25, R4, UR4 ;  /* 0x0000000404197c20 */ /* 0x000fe20008410000 */
[----:B------:R-:W-:Y:S01]  /*0f90*/  FFMA.FTZ R21, R5, UR5, R21 ;  /* 0x0000000505157c23 */ /* 0x000fe20008010015 */
[----:B------:R-:W-:-:S02]  /*0fa0*/  FFMA.FTZ R23, R6, UR5, R23 ;  /* 0x0000000506177c23 */ /* 0x000fc40008010017 */
        /* <DEDUP_REMOVED lines=8> */
.L_x_89:
[----:B------:R-:W-:Y:S05]  /*1030*/  @P2 BRA `(.L_x_90) ;  /* 0x00000000000c2947 */ /* 0x000fea0003800000 */
[----:B------:R-:W-:-:S04]  /*1040*/  LOP3.LUT P0, RZ, R2, 0xff, RZ, 0xc0, !PT ;  /* 0x000000ff02ff7812 */ /* 0x000fc8000780c0ff */
[----:B------:R-:W-:-:S04]  /*1050*/  FSETP.LT.AND P0, PT, |R19|, +INF , P0 ;  /* 0x7f8000001300780b */ /* 0x000fc80000701200 */
[----:B------:R-:W-:-:S09]  /*1060*/  SEL R2, RZ, 0x1, !P0 ;  /* 0x00000001ff027807 */ /* 0x000fd20004000000 */
.L_x_90:
[----:B------:R-:W-:Y:S05]  /*1070*/  @P2 BRA `(.L_x_91) ;  /* 0x00000000000c2947 */ /* 0x000fea0003800000 */
[----:B------:R-:W-:-:S04]  /*1080*/  LOP3.LUT P0, RZ, R2, 0xff, RZ, 0xc0, !PT ;  /* 0x000000ff02ff7812 */ /* 0x000fc8000780c0ff */
[----:B------:R-:W-:-:S04]  /*1090*/  FSETP.LT.AND P0, PT, |R9|, +INF , P0 ;  /* 0x7f8000000900780b */ /* 0x000fc80000701200 */
[----:B------:R-:W-:-:S09]  /*10a0*/  SEL R2, RZ, 0x1, !P0 ;  /* 0x00000001ff027807 */ /* 0x000fd20004000000 */
.L_x_91:
        /* <DEDUP_REMOVED lines=8> */
.L_x_88:
[----:B------:R-:W-:Y:S01]  /*1130*/  LOP3.LUT P0, RZ, R2, 0xff, RZ, 0xc0, !PT ;  /* 0x000000ff02ff7812 */ /* 0x000fe2000780c0ff */
[----:B------:R-:W-:-:S03]  /*1140*/  HADD2.F32 R2, -RZ, R19.H0_H0 ;  /* 0x20000013ff027230 */ /* 0x000fc60000004100 */
[----:B------:R-:W-:Y:S01]  /*1150*/  FSETP.LT.AND P0, PT, |R4|, +INF , P0 ;  /* 0x7f8000000400780b */ /* 0x000fe20000701200 */
[----:B------:R-:W-:-:S03]  /*1160*/  HADD2.F32 R4, -RZ, R21.H0_H0 ;  /* 0x20000015ff047230 */ /* 0x000fc60000004100 */
[C---:B------:R-:W-:Y:S02]  /*1170*/  ISETP.NE.OR P2, PT, R20.reuse, 0x1, !P0 ;  /* 0x000000011400780c */ /* 0x040fe40004745670 */
[----:B------:R-:W-:Y:S01]  /*1180*/  ISETP.NE.AND P0, PT, R20, 0x1, P0 ;  /* 0x000000011400780c */ /* 0x000fe20000705270 */
[----:B------:R-:W-:-:S04]  /*1190*/  FMUL.FTZ R19, R4, UR4 ;  /* 0x0000000404137c20 */ /* 0x000fc80008410000 */
[----:B------:R-:W-:-:S05]  /*11a0*/  FFMA.FTZ R19, R7, UR5, R19 ;  /* 0x0000000507137c23 */ /* 0x000fca0008010013 */
[----:B------:R-:W-:Y:S02]  /*11b0*/  F2FP.F16.F32.PACK_AB R19, RZ, R19 ;  /* 0x00000013ff13723e */ /* 0x000fe400000000ff */
[----:B------:R-:W-:Y:S01]  /*11c0*/  @!P2 FSETP.LT.FTZ.AND P0, PT, |R18|, +INF , PT ;  /* 0x7f8000001200a80b */ /* 0x000fe20003f11200 */
[----:B------:R-:W-:Y:S02]  /*11d0*/  HADD2.F32 R18, -RZ, R9.H0_H0 ;  /* 0x20000009ff127230 */ /* 0x000fe40000004100 */
[----:B------:R-:W-:Y:S01]  /*11e0*/  FMUL.FTZ R9, R2, UR4 ;  /* 0x0000000402097c20 */ /* 0x000fe20008410000 */
[----:B------:R-:W-:-:S03]  /*11f0*/  FSETP.LT.AND P0, PT, |R5|, +INF , P0 ;  /* 0x7f8000000500780b */ /* 0x000fc60000701200 */
[----:B------:R-:W-:Y:S01]  /*1200*/  FFMA.FTZ R9, R5, UR5, R9 ;  /* 0x0000000505097c23 */ /* 0x000fe20008010009 */
[----:B------:R-:W-:Y:S01]  /*1210*/  FMUL.FTZ R5, R18, UR4 ;  /* 0x0000000412057c20 */ /* 0x000fe20008410000 */
[C---:B------:R-:W-:Y:S02]  /*1220*/  ISETP.NE.OR P2, PT, R20.reuse, 0x1, !P0 ;  /* 0x000000011400780c */ /* 0x040fe40004745670 */
[----:B------:R-:W-:Y:S01]  /*1230*/  ISETP.NE.AND P0, PT, R20, 0x1, P0 ;  /* 0x000000011400780c */ /* 0x000fe20000705270 */
[----:B------:R-:W-:Y:S01]  /*1240*/  FFMA.FTZ R5, R6, UR5, R5 ;  /* 0x0000000506057c23 */ /* 0x000fe20008010005 */
[----:B------:R-:W-:-:S04]  /*1250*/  F2FP.F16.F32.PACK_AB R9, RZ, R9 ;  /* 0x00000009ff09723e */ /* 0x000fc800000000ff */
[----:B------:R-:W-:-:S05]  /*1260*/  F2FP.F16.F32.PACK_AB R5, RZ, R5 ;  /* 0x00000005ff05723e */ /* 0x000fca00000000ff */
[----:B------:R-:W-:-:S04]  /*1270*/  @!P2 FSETP.LT.FTZ.AND P0, PT, |R2|, +INF , PT ;  /* 0x7f8000000200a80b */ /* 0x000fc80003f11200 */
[----:B------:R-:W-:Y:S02]  /*1280*/  FSETP.LT.AND P0, PT, |R6|, +INF , P0 ;  /* 0x7f8000000600780b */ /* 0x000fe40000701200 */
[----:B------:R-:W-:Y:S02]  /*1290*/  PRMT R6, R9, 0x7610, R6 ;  /* 0x0000761009067816 */ /* 0x000fe40000000006 */
[C---:B------:R-:W-:Y:S02]  /*12a0*/  ISETP.NE.OR P2, PT, R20.reuse, 0x1, !P0 ;  /* 0x000000011400780c */ /* 0x040fe40004745670 */
[----:B------:R-:W-:-:S11]  /*12b0*/  ISETP.NE.AND P0, PT, R20, 0x1, P0 ;  /* 0x000000011400780c */ /* 0x000fd60000705270 */
[----:B------:R-:W-:Y:S02]  /*12c0*/  @!P2 FSETP.LT.FTZ.AND P0, PT, |R18|, +INF , PT ;  /* 0x7f8000001200a80b */ /* 0x000fe40003f11200 */
[----:B------:R-:W-:Y:S02]  /*12d0*/  ISETP.NE.AND P2, PT, R20, 0x1, PT ;  /* 0x000000011400780c */ /* 0x000fe40003f45270 */
[----:B------:R-:W-:Y:S02]  /*12e0*/  FSETP.LT.AND P0, PT, |R7|, +INF , P0 ;  /* 0x7f8000000700780b */ /* 0x000fe40000701200 */
[----:B------:R-:W-:Y:S02]  /*12f0*/  PRMT R18, R19, 0x7610, R18 ;  /* 0x0000761013127816 */ /* 0x000fe40000000012 */
[----:B------:R-:W-:-:S07]  /*1300*/  SEL R2, RZ, 0x1, !P0 ;  /* 0x00000001ff027807 */ /* 0x000fce0004000000 */
[----:B------:R-:W-:Y:S05]  /*1310*/  @P2 BRA `(.L_x_92) ;  /* 0x0000000000e02947 */ /* 0x000fea0003800000 */
[----:B------:R-:W-:-:S04]  /*1320*/  FSETP.LT.AND P0, PT, |R4|, +INF , P0 ;  /* 0x7f8000000400780b */ /* 0x000fc80000701200 */
[----:B------:R-:W-:Y:S01]  /*1330*/  SEL R2, RZ, 0x1, !P0 ;  /* 0x00000001ff027807 */ /* 0x000fe20004000000 */
[----:B------:R-:W-:Y:S08]  /*1340*/  BRA `(.L_x_92) ;  /* 0x0000000000d47947 */ /* 0x000ff00003800000 */
.L_x_87:
[----:B------:R-:W-:Y:S01]  /*1350*/  LOP3.LUT P0, RZ, R2, 0xff, RZ, 0xc0, !PT ;  /* 0x000000ff02ff7812 */ /* 0x000fe2000780c0ff */
[----:B------:R-:W-:Y:S01]  /*1360*/  HADD2.F32 R2, -RZ, R19.H0_H0 ;  /* 0x20000013ff027230 */ /* 0x000fe20000004100 */
[----:B------:R-:W-:Y:S01]  /*1370*/  FSETP.GEU.FTZ.AND P3, PT, |R4|, +INF , PT ;  /* 0x7f8000000400780b */ /* 0x000fe20003f7e200 */
[----:B------:R-:W-:-:S03]  /*1380*/  HADD2.F32 R4, -RZ, R21.H0_H0 ;  /* 0x20000015ff047230 */ /* 0x000fc60000004100 */
        /* <DEDUP_REMOVED lines=11> */
[----:B------:R-:W-:Y:S02]  /*1440*/  PLOP3.LUT P0, PT, P0, P2, PT, 0x8a, 0x0 ;  /* 0x000000000000781c */ /* 0x000fe40000705172 */
[----:B------:R-:W-:Y:S01]  /*1450*/  FMUL.FTZ R19, R18, UR4 ;  /* 0x0000000412137c20 */ /* 0x000fe20008410000 */
[----:B------:R-:W-:Y:S01]  /*1460*/  FFMA.FTZ R9, R5, UR5, R9 ;  /* 0x0000000505097c23 */ /* 0x000fe20008010009 */
[----:B------:R-:W-:Y:S01]  /*1470*/  FSETP.LT.AND P0, PT, |R2|, +INF , !P0 ;  /* 0x7f8000000200780b */ /* 0x000fe20004701200 */
[----:B------:R-:W-:Y:S01]  /*1480*/  FMUL.FTZ R5, R4, UR4 ;  /* 0x0000000404057c20 */ /* 0x000fe20008410000 */
[----:B------:R-:W-:-:S02]  /*1490*/  FFMA.FTZ R19, R6, UR5, R19 ;  /* 0x0000000506137c23 */ /* 0x000fc40008010013 */
[C---:B------:R-:W-:Y:S01]  /*14a0*/  ISETP.NE.OR P3, PT, R20.reuse, RZ, !P0 ;  /* 0x000000ff1400720c */ /* 0x040fe20004765670 */
[----:B------:R-:W-:Y:S01]  /*14b0*/  FFMA.FTZ R5, R7, UR5, R5 ;  /* 0x0000000507057c23 */ /* 0x000fe20008010005 */
[----:B------:R-:W-:Y:S02]  /*14c0*/  ISETP.NE.AND P0, PT, R20, RZ, P0 ;  /* 0x000000ff1400720c */ /* 0x000fe40000705270 */
[----:B------:R-:W-:Y:S02]  /*14d0*/  F2FP.F16.F32.PACK_AB R9, RZ, R9 ;  /* 0x00000009ff09723e */ /* 0x000fe400000000ff */
[----:B------:R-:W-:-:S07]  /*14e0*/  F2FP.F16.F32.PACK_AB R19, RZ, R19 ;  /* 0x00000013ff13723e */ /* 0x000fce00000000ff */
        /* <DEDUP_REMOVED lines=14> */
[----:B------:R-:W-:Y:S02]  /*15d0*/  @!P3 FSETP.LT.FTZ.AND P0, PT, |R18|, +INF , PT ;  /* 0x7f8000001200b80b */ /* 0x000fe40003f11200 */
[----:B------:R-:W-:Y:S02]  /*15e0*/  F2FP.F16.F32.PACK_AB R18, RZ, R5 ;  /* 0x00000005ff12723e */ /* 0x000fe400000000ff */
[----:B------:R-:W-:Y:S02]  /*15f0*/  PLOP3.LUT P0, PT, P0, P2, PT, 0x8a, 0x0 ;  /* 0x000000000000781c */ /* 0x000fe40000705172 */
[----:B------:R-:W-:Y:S02]  /*1600*/  PRMT R5, R19, 0x7610, R5 ;  /* 0x0000761013057816 */ /* 0x000fe40000000005 */
        /* <DEDUP_REMOVED lines=9> */
.L_x_92:
        /* <DEDUP_REMOVED lines=13> */
.L_x_86:
[----:B------:R-:W-:Y:S05]  /*1770*/  BSYNC B0 ;  /* 0x0000000000007941 */ /* 0x000fea0003800000 */
.L_x_78:
[----:B------:R-:W-:-:S13]  /*1780*/  LOP3.LUT P0, RZ, R2, 0xff, RZ, 0xc0, !PT ;  /* 0x000000ff02ff7812 */ /* 0x000fda000780c0ff */
[----:B------:R-:W-:Y:S05]  /*1790*/  @P0 EXIT ;  /* 0x000000000000094d */ /* 0x000fea0003800000 */
[----:B------:R-:W0:Y:S01]  /*17a0*/  LDC.64 R2, c[0x0][0x218] ;  /* 0x00008600ff027b82 */ /* 0x000e220000000a00 */
[----:B------:R-:W-:-:S05]  /*17b0*/  IMAD.MOV.U32 R5, RZ, RZ, 0x1 ;  /* 0x00000001ff057424 */ /* 0x000fca00078e00ff */
[----:B0-----:R-:W-:Y:S01]  /*17c0*/  STG.E.STRONG.SYS desc[UR6][R2.64], R5 ;  /* 0x0000000502007986 */ /* 0x001fe2000c115906 */
[----:B------:R-:W-:Y:S05]  /*17d0*/  EXIT ;  /* 0x000000000000794d */ /* 0x000fea0003800000 */
.L_x_94:
        /* <DEDUP_REMOVED lines=10> */
.L_x_156:


//--------------------- .text._Z25multi_tensor_apply_kernelI18TensorListMetadataILi3EE12AxpbyFunctorIfN3c104HalfEfEJffiEEvlPViT_T0_DpT1_ --------------------------
	.section	.text._Z25multi_tensor_apply_kernelI18TensorListMetadataILi3EE12AxpbyFunctorIfN3c104HalfEfEJffiEEvlPViT_T0_DpT1_,"ax",@progbits
	.align	128
        .global         _Z25multi_tensor_apply_kernelI18TensorListMetadataILi3EE12AxpbyFunctorIfN3c104HalfEfEJffiEEvlPViT_T0_DpT1_
        .type           _Z25multi_tensor_apply_kernelI18TensorListMetadataILi3EE12AxpbyFunctorIfN3c104HalfEfEJffiEEvlPViT_T0_DpT1_,@function
        .size           _Z25multi_tensor_apply_kernelI18TensorListMetadataILi3EE12AxpbyFunctorIfN3c104HalfEfEJffiEEvlPViT_T0_DpT1_,(.L_x_157 - _Z25multi_tensor_apply_kernelI18TensorListMetadataILi3EE12AxpbyFunctorIfN3c104HalfEfEJffiEEvlPViT_T0_DpT1_)
        .other          _Z25multi_tensor_apply_kernelI18TensorListMetadataILi3EE12AxpbyFunctorIfN3c104HalfEfEJffiEEvlPViT_T0_DpT1_,@"STO_CUDA_ENTRY STV_DEFAULT"
_Z25multi_tensor_apply_kernelI18TensorListMetadataILi3EE12AxpbyFunctorIfN3c104HalfEfEJffiEEvlPViT_T0_DpT1_:
.text._Z25multi_tensor_apply_kernelI18TensorListMetadataILi3EE12AxpbyFunctorIfN3c104HalfEfEJffiEEvlPViT_T0_DpT1_:
        /* <DEDUP_REMOVED lines=29> */
.L_x_95:
        /* <DEDUP_REMOVED lines=9> */
.L_x_104:
        /* <DEDUP_REMOVED lines=12> */
[-C--:B------:R-:W-:Y:S01]  /*0320*/  ISETP.GE.AND P0, PT, R23, R8.reuse, PT ;  /* 0x000000081700720c */ /* 0x080fe20003f06270 */
[----:B------:R-:W-:Y:S01]  /*0330*/  IMAD.MOV.U32 R26, RZ, RZ, RZ ;  /* 0x000000ffff1a7224 */ /* 0x000fe200078e00ff */
[----:B------:R-:W-:-:S02]  /*0340*/  ISETP.GE.AND P2, PT, R11, R8, PT ;  /* 0x000000080b00720c */ /* 0x000fc40003f46270 */
[-C--:B------:R-:W-:Y:S01]  /*0350*/  ISETP.LT.AND P0, PT, R23, R2.reuse, !P0 ;  /* 0x000000021700720c */ /* 0x080fe20004701270 */
[----:B------:R-:W-:Y:S01]  /*0360*/  IMAD.MOV.U32 R29, RZ, RZ, RZ ;  /* 0x000000ffff1d7224 */ /* 0x000fe200078e00ff */
[----:B------:R-:W-:-:S03]  /*0370*/  ISETP.LT.AND P2, PT, R11, R2, !P2 ;  /* 0x000000020b00720c */ /* 0x000fc60005741270 */
[----:B------:R-:W-:-:S04]  /*0380*/  @P3 IMAD.WIDE R14, R9, 0x2, R6 ;  /* 0x00000002090e3825 */ /* 0x000fc800078e0206 */
[--C-:B------:R-:W-:Y:S01]  /*0390*/  @P3 IMAD.WIDE R18, R9, 0x4, R16.reuse ;  /* 0x0000000409123825 */ /* 0x100fe200078e0210 */
[----:B------:R-:W2:Y:S04]  /*03a0*/  @P3 LDG.E.U16 R28, desc[UR6][R14.64] ;  /* 0x000000060e1c3981 */ /* 0x000ea8000c1e1500 */
[----:B------:R0:W3:Y:S01]  /*03b0*/  @P3 LDG.E R10, desc[UR6][R18.64] ;  /* 0x00000006120a3981 */ /* 0x0000e2000c1e1900 */
[----:B------:R-:W-:-:S05]  /*03c0*/  @P2 IMAD.WIDE R24, R11, 0x4, R16 ;  /* 0x000000040b182825 */ /* 0x000fca00078e0210 */
[----:B------:R1:W5:Y:S01]  /*03d0*/  @P2 LDG.E R12, desc[UR6][R24.64] ;  /* 0x00000006180c2981 */ /* 0x000362000c1e1900 */
[----:B0-----:R-:W-:-:S05]  /*03e0*/  @P1 IMAD.WIDE R18, R13, 0x4, R16 ;  /* 0x000000040d121825 */ /* 0x001fca00078e0210 */
[----:B------:R0:W5:Y:S01]  /*03f0*/  @P1 LDG.E R26, desc[UR6][R18.64] ;  /* 0x00000006121a1981 */ /* 0x000162000c1e1900 */
[----:B-1----:R-:W1:Y:S01]  /*0400*/  LDC.64 R24, c[0x0][0xe70] ;  /* 0x00039c00ff187b82 */ /* 0x002e620000000a00 */
[----:B0-----:R-:W-:-:S05]  /*0410*/  @P0 IMAD.WIDE R18, R23, 0x4, R16 ;  /* 0x0000000417120825 */ /* 0x001fca00078e0210 */
[----:B------:R-:W5:Y:S01]  /*0420*/  @P0 LDG.E R29, desc[UR6][R18.64] ;  /* 0x00000006121d0981 */ /* 0x000f62000c1e1900 */
[----:B------:R-:W-:Y:S01]  /*0430*/  PRMT R27, RZ, 0x7610, R27 ;  /* 0x00007610ff1b7816 */ /* 0x000fe2000000001b */
[----:B------:R-:W-:Y:S01]  /*0440*/  @P1 IMAD.WIDE R20, R13, 0x2, R6 ;  /* 0x000000020d141825 */ /* 0x000fe200078e0206 */
[----:B------:R-:W-:-:S03]  /*0450*/  PRMT R22, RZ, 0x7610, R22 ;  /* 0x00007610ff167816 */ /* 0x000fc60000000016 */
[----:B------:R-:W-:Y:S01]  /*0460*/  @P2 IMAD.WIDE R14, R11, 0x2, R6 ;  /* 0x000000020b0e2825 */ /* 0x000fe200078e0206 */
[----:B------:R0:W5:Y:S01]  /*0470*/  @P1 LDG.E.U16 R27, desc[UR6][R20.64] ;  /* 0x00000006141b1981 */ /* 0x000162000c1e1500 */
[----:B-1----:R-:W-:-:S03]  /*0480*/  ISETP.NE.AND P4, PT, R25, -0x1, PT ;  /* 0xffffffff1900780c */ /* 0x002fc60003f85270 */
[----:B------:R1:W5:Y:S01]  /*0490*/  @P2 LDG.E.U16 R22, desc[UR6][R14.64] ;  /* 0x000000060e162981 */ /* 0x000362000c1e1500 */
[----:B0-----:R-:W-:Y:S01]  /*04a0*/  PRMT R21, RZ, 0x7610, R21 ;  /* 0x00007610ff157816 */ /* 0x001fe20000000015 */
[----:B-1----:R-:W-:-:S05]  /*04b0*/  @P0 IMAD.WIDE R14, R23, 0x2, R6 ;  /* 0x00000002170e0825 */ /* 0x002fca00078e0206 */
[----:B------:R0:W5:Y:S01]  /*04c0*/  @P0 LDG.E.U16 R21, desc[UR6][R14.64] ;  /* 0x000000060e150981 */ /* 0x000162000c1e1500 */
[----:B--2---:R-:W-:-:S05]  /*04d0*/  HADD2.F32 R28, -RZ, R28.H0_H0 ;  /* 0x2000001cff1c7230 */ /* 0x004fca0000004100 */
[----:B0-----:R-:W-:-:S04]  /*04e0*/  FMUL.FTZ R15, R28, R24 ;  /* 0x000000181c0f7220 */ /* 0x001fc80000410000 */
[----:B---3--:R-:W-:Y:S01]  /*04f0*/  FFMA.FTZ R20, R10, UR8, R15 ;  /* 0x000000080a147c23 */ /* 0x008fe2000801000f */
        /* <DEDUP_REMOVED lines=8> */
[----:B------:R-:W-:-:S03]  /*0580*/  FMUL.FTZ R21, R27, R24 ;  /* 0x000000181b157220 */ /* 0x000fc60000410000 */
[----:B------:R-:W-:Y:S01]  /*0590*/  FFMA.FTZ R19, R12, UR8, R19 ;  /* 0x000000080c137c23 */ /* 0x000fe20008010013 */
[----:B------:R-:W-:Y:S01]  /*05a0*/  FMUL.FTZ R24, R15, R24 ;  /* 0x000000180f187220 */ /* 0x000fe20000410000 */
[----:B------:R-:W-:Y:S06]  /*05b0*/  @P5 BRA `(.L_x_100) ;  /* 0x00000000000c5947 */ /* 0x000fec0003800000 */
[----:B------:R-:W-:-:S04]  /*05c0*/  LOP3.LUT P4, RZ, R0, 0xff, RZ, 0xc0, !PT ;  /* 0x000000ff00ff7812 */ /* 0x000fc8000788c0ff */
[----:B------:R-:W-:-:S04]  /*05d0*/  FSETP.LT.AND P4, PT, |R28|, +INF , P4 ;  /* 0x7f8000001c00780b */ /* 0x000fc80002781200 */
[----:B------:R-:W-:-:S09]  /*05e0*/  SEL R0, RZ, 0x1, !P4 ;  /* 0x00000001ff007807 */ /* 0x000fd20006000000 */
.L_x_100:
[----:B------:R-:W-:Y:S05]  /*05f0*/  @P5 BRA `(.L_x_101) ;  /* 0x00000000000c5947 */ /* 0x000fea0003800000 */
[----:B------:R-:W-:-:S04]  /*0600*/  LOP3.LUT P4, RZ, R0, 0xff, RZ, 0xc0, !PT ;  /* 0x000000ff00ff7812 */ /* 0x000fc8000788c0ff */
[----:B------:R-:W-:-:S04]  /*0610*/  FSETP.LT.AND P4, PT, |R22|, +INF , P4 ;  /* 0x7f8000001600780b */ /* 0x000fc80002781200 */
[----:B------:R-:W-:-:S09]  /*0620*/  SEL R0, RZ, 0x1, !P4 ;  /* 0x00000001ff007807 */ /* 0x000fd20006000000 */
.L_x_101:
[----:B------:R-:W-:Y:S05]  /*0630*/  @P5 BRA `(.L_x_102) ;  /* 0x00000000000c5947 */ /* 0x000fea0003800000 */
[----:B------:R-:W-:-:S04]  /*0640*/  LOP3.LUT P4, RZ, R0, 0xff, RZ, 0xc0, !PT ;  /* 0x000000ff00ff7812 */ /* 0x000fc8000788c0ff */
[----:B------:R-:W-:-:S04]  /*0650*/  FSETP.LT.AND P4, PT, |R27|, +INF , P4 ;  /* 0x7f8000001b00780b */ /* 0x000fc80002781200 */
[----:B------:R-:W-:-:S09]  /*0660*/  SEL R0, RZ, 0x1, !P4 ;  /* 0x00000001ff007807 */ /* 0x000fd20006000000 */
.L_x_102:
[----:B------:R-:W-:Y:S01]  /*0670*/  FFMA.FTZ R21, R26, UR8, R21 ;  /* 0x000000081a157c23 */ /* 0x000fe20008010015 */
[----:B------:R-:W-:Y:S01]  /*0680*/  FFMA.FTZ R29, R29, UR8, R24 ;  /* 0x000000081d1d7c23 */ /* 0x000fe20008010018 */
[----:B------:R-:W-:Y:S06]  /*0690*/  @P5 BRA `(.L_x_103) ;  /* 0x0000000400445947 */ /* 0x000fec0003800000 */
[----:B------:R-:W-:-:S04]  /*06a0*/  LOP3.LUT P4, RZ, R0, 0xff, RZ, 0xc0, !PT ;  /* 0x000000ff00ff7812 */ /* 0x000fc8000788c0ff */
[----:B------:R-:W-:-:S04]  /*06b0*/  FSETP.LT.AND P4, PT, |R15|, +INF , P4 ;  /* 0x7f8000000f00780b */ /* 0x000fc80002781200 */
[----:B------:R-:W-:Y:S01]  /*06c0*/  SEL R0, RZ, 0x1, !P4 ;  /* 0x00000001ff007807 */ /* 0x000fe20006000000 */
[----:B------:R-:W-:Y:S08]  /*06d0*/  BRA `(.L_x_103) ;  /* 0x0000000400347947 */ /* 0x000ff00003800000 */
.L_x_99:
[----:B------:R-:W-:Y:S01]  /*06e0*/  LOP3.LUT P4, RZ, R0, 0xff, RZ, 0xc0, !PT ;  /* 0x000000ff00ff7812 */ /* 0x000fe2000788c0ff */
[----:B-----5:R-:W-:Y:S02]  /*06f0*/  HADD2.F32 R19, -RZ, R22.H0_H0 ;  /* 0x20000016ff137230 */ /* 0x020fe40000004100 */
[----:B------:R-:W-:Y:S01]  /*0700*/  HADD2.F32 R27, -RZ, R27.H0_H0 ;  /* 0x2000001bff1b7230 */ /* 0x000fe20000004100 */
[----:B------:R-:W-:Y:S01]  /*0710*/  FSETP.LT.AND P4, PT, |R10|, +INF , P4 ;  /* 0x7f8000000a00780b */ /* 0x000fe20002781200 */
[----:B------:R-:W-:-:S03]  /*0720*/  HADD2.F32 R15, -RZ, R21.H0_H0 ;  /* 0x20000015ff0f7230 */ /* 0x000fc60000004100 */
[----:B------:R-:W-:Y:S01]  /*0730*/  ISETP.NE.OR P5, PT, R25, 0x1, !P4 ;  /* 0x000000011900780c */ /* 0x000fe200067a5670 */
[----:B------:R-:W-:Y:S01]  /*0740*/  FMUL.FTZ R21, R27, R24 ;  /* 0x000000181b157220 */ /* 0x000fe20000410000 */
[----:B------:R-:W-:-:S03]  /*0750*/  ISETP.NE.AND P4, PT, R25, 0x1, P4 ;  /* 0x000000011900780c */ /* 0x000fc60002785270 */
[----:B------:R-:W-:-:S08]  /*0760*/  FFMA.FTZ R21, R26, UR8, R21 ;  /* 0x000000081a157c23 */ /* 0x000fd00008010015 */
[----:B------:R-:W-:-:S04]  /*0770*/  @!P5 FSETP.LT.FTZ.AND P4, PT, |R28|, +INF , PT ;  /* 0x7f8000001c00d80b */ /* 0x000fc80003f91200 */
[----:B------:R-:W-:-:S04]  /*0780*/  FSETP.LT.AND P4, PT, |R12|, +INF , P4 ;  /* 0x7f8000000c00780b */ /* 0x000fc80002781200 */
[C---:B------:R-:W-:Y:S02]  /*0790*/  ISETP.NE.OR P5, PT, R25.reuse, 0x1, !P4 ;  /* 0x000000011900780c */ /* 0x040fe400067a5670 */
[----:B------:R-:W-:-:S11]  /*07a0*/  ISETP.NE.AND P4, PT, R25, 0x1, P4 ;  /* 0x000000011900780c */ /* 0x000fd60002785270 */
[C---:B------:R-:W-:Y:S01]  /*07b0*/  @!P5 FSETP.LT.FTZ.AND P4, PT, |R19|.reuse, +INF , PT ;  /* 0x7f8000001300d80b */ /* 0x040fe20003f91200 */
[-C--:B------:R-:W-:Y:S01]  /*07c0*/  FMUL.FTZ R19, R19, R24.reuse ;  /* 0x0000001813137220 */ /* 0x080fe20000410000 */
[----:B------:R-:W-:Y:S02]  /*07d0*/  FMUL.FTZ R24, R15, R24 ;  /* 0x000000180f187220 */ /* 0x000fe40000410000 */
[----:B------:R-:W-:Y:S01]  /*07e0*/  FSETP.LT.AND P4, PT, |R26|, +INF , P4 ;  /* 0x7f8000001a00780b */ /* 0x000fe20002781200 */
[----:B------:R-:W-:-:S03]  /*07f0*/  FFMA.FTZ R19, R12, UR8, R19 ;  /* 0x000000080c137c23 */ /* 0x000fc60008010013 */
[C---:B------:R-:W-:Y:S02]  /*0800*/  ISETP.NE.OR P5, PT, R25.reuse, 0x1, !P4 ;  /* 0x000000011900780c */ /* 0x040fe400067a5670 */
[----:B------:R-:W-:-:S11]  /*0810*/  ISETP.NE.AND P4, PT, R25, 0x1, P4 ;  /* 0x000000011900780c */ /* 0x000fd60002785270 */
[----:B------:R-:W-:Y:S02]  /*0820*/  @!P5 FSETP.LT.FTZ.AND P4, PT, |R27|, +INF , PT ;  /* 0x7f8000001b00d80b */ /* 0x000fe40003f91200 */
[----:B------:R-:W-:Y:S02]  /*0830*/  ISETP.NE.AND P5, PT, R25, 0x1, PT ;  /* 0x000000011900780c */ /* 0x000fe40003fa5270 */
[C---:B------:R-:W-:Y:S01]  /*0840*/  FSETP.LT.AND P4, PT, |R29|.reuse, +INF , P4 ;  /* 0x7f8000001d00780b */ /* 0x040fe20002781200 */
[----:B------:R-:W-:-:S03]  /*0850*/  FFMA.FTZ R29, R29, UR8, R24 ;  /* 0x000000081d1d7c23 */ /* 0x000fc60008010018 */
[----:B------:R-:W-:-:S07]  /*0860*/  SEL R0, RZ, 0x1, !P4 ;  /* 0x00000001ff007807 */ /* 0x000fce0006000000 */
[----:B------:R-:W-:Y:S05]  /*0870*/  @P5 BRA `(.L_x_103) ;  /* 0x0000000000cc5947 */ /* 0x000fea0003800000 */
[----:B------:R-:W-:-:S04]  /*0880*/  FSETP.LT.AND P4, PT, |R15|, +INF , P4 ;  /* 0x7f8000000f00780b */ /* 0x000fc80002781200 */
[----:B------:R-:W-:Y:S01]  /*0890*/  SEL R0, RZ, 0x1, !P4 ;  /* 0x00000001ff007807 */ /* 0x000fe20006000000 */
[----:B------:R-:W-:Y:S08]  /*08a0*/  BRA `(.L_x_103) ;  /* 0x0000000000c07947 */ /* 0x000ff00003800000 */
.L_x_98:
[----:B------:R-:W-:Y:S01]  /*08b0*/  FSETP.GEU.FTZ.AND P5, PT, |R10|, +INF , PT ;  /* 0x7f8000000a00780b */ /* 0x000fe20003fbe200 */
[----:B-----5:R-:W-:Y:S01]  /*08c0*/  HADD2.F32 R19, -RZ, R22.H0_H0 ;  /* 0x20000016ff137230 */ /* 0x020fe20000004100 */
[----:B------:R-:W-:Y:S01]  /*08d0*/  LOP3.LUT P4, RZ, R0, 0xff, RZ, 0xc0, !PT ;  /* 0x000000ff00ff7812 */ /* 0x000fe2000788c0ff */
[----:B------:R-:W-:Y:S02]  /*08e0*/  HADD2.F32 R27, -RZ, R27.H0_H0 ;  /* 0x2000001bff1b7230 */ /* 0x000fe40000004100 */
[----:B------:R-:W-:Y:S01]  /*08f0*/  HADD2.F32 R15, -RZ, R21.H0_H0 ;  /* 0x20000015ff0f7230 */ /* 0x000fe20000004100 */
[----:B------:R-:W-:Y:S02]  /*0900*/  PLOP3.LUT P4, PT, P4, P5, PT, 0x8a, 0x0 ;  /* 0x000000000000781c */ /* 0x000fe4000278b172 */
[----:B------:R-:W-:Y:S02]  /*0910*/  FMUL.FTZ R21, R27, R24 ;  /* 0x000000181b157220 */ /* 0x000fe40000410000 */
[----:B------:R-:W-:-:S02]  /*0920*/  FSETP.LT.AND P4, PT, |R28|, +INF , !P4 ;  /* 0x7f8000001c00780b */ /* 0x000fc40006781200 */
[----:B------:R-:W-:Y:S02]  /*0930*/  FFMA.FTZ R21, R26, UR8, R21 ;  /* 0x000000081a157c23 */ /* 0x000fe40008010015 */
        /* <DEDUP_REMOVED lines=24> */
[C---:B------:R-:W-:Y:S01]  /*0ac0*/  FSETP.GEU.FTZ.AND P5, PT, |R29|.reuse, +INF , PT ;  /* 0x7f8000001d00780b */ /* 0x040fe20003fbe200 */
[----:B------:R-:W-:Y:S01]  /*0ad0*/  FFMA.FTZ R29, R29, UR8, R24 ;  /* 0x000000081d1d7c23 */ /* 0x000fe20008010018 */
        /* <DEDUP_REMOVED lines=13> */
.L_x_103:
        /* <DEDUP_REMOVED lines=13> */
.L_x_96:
        /* <DEDUP_REMOVED lines=16> */
.L_x_112:
[----:B------:R-:W-:-:S05]  /*0d80*/  IMAD.WIDE R20, R19, 0x8, R6 ;  /* 0x0000000813147825 */ /* 0x000fca00078e0206 */
[----:B------:R-:W3:Y:S01]  /*0d90*/  LDG.E.64 R12, desc[UR6][R20.64] ;  /* 0x00000006140c7981 */ /* 0x000ee2000c1e1b00 */
[----:B------:R-:W-:-:S06]  /*0da0*/  IMAD.WIDE R8, R19, 0x10, R16 ;  /* 0x0000001013087825 */ /* 0x000fcc00078e0210 */
[----:B------:R-:W4:Y:S01]  /*0db0*/  LDG.E.128 R8, desc[UR6][R8.64] ;  /* 0x0000000608087981 */ /* 0x000f22000c1e1d00 */
[----:B------:R-:W-:Y:S01]  /*0dc0*/  SHF.R.S32.HI R18, RZ, 0x1f, R19 ;  /* 0x0000001fff127819 */ /* 0x000fe20000011413 */
[----:B---3--:R-:W-:Y:S01]  /*0dd0*/  HADD2.F32 R14, -RZ, R12.H0_H0 ;  /* 0x2000000cff0e7230 */ /* 0x008fe20000004100 */
[--C-:B------:R-:W-:Y:S02]  /*0de0*/  SHF.R.U64 R12, R12, 0x10, R13.reuse ;  /* 0x000000100c0c7819 */ /* 0x100fe4000000120d */
[----:B------:R-:W-:Y:S02]  /*0df0*/  SHF.R.U32.HI R23, RZ, 0x10, R13 ;  /* 0x00000010ff177819 */ /* 0x000fe4000001160d */
[----:B------:R-:W-:Y:S01]  /*0e00*/  FMUL.FTZ R15, R14, UR4 ;  /* 0x000000040e0f7c20 */ /* 0x000fe20008410000 */
[----:B------:R-:W-:-:S03]  /*0e10*/  PRMT R21, R12, 0x7610, R21 ;  /* 0x000076100c157816 */ /* 0x000fc60000000015 */
[----:B----4-:R-:W-:Y:S01]  /*0e20*/  FFMA.FTZ R12, R8, UR5, R15 ;  /* 0x00000005080c7c23 */ /* 0x010fe2000801000f */
[----:B------:R-:W-:Y:S06]  /*0e30*/  @!P1 BRA `(.L_x_106) ;  /* 0x0000000000e89947 */ /* 0x000fec0003800000 */
        /* <DEDUP_REMOVED lines=8> */
[----:B------:R-:W-:-:S03]  /*0ec0*/  FMUL.FTZ R25, R20, UR4 ;  /* 0x0000000414197c20 */ /* 0x000fc60008410000 */
[----:B------:R-:W-:Y:S05]  /*0ed0*/  @P2 BRA `(.L_x_108) ;  /* 0x00000000000c2947 */ /* 0x000fea0003800000 */
[----:B------:R-:W-:-:S04]  /*0ee0*/  LOP3.LUT P0, RZ, R0, 0xff, RZ, 0xc0, !PT ;  /* 0x000000ff00ff7812 */ /* 0x000fc8000780c0ff */
[----:B------:R-:W-:-:S04]  /*0ef0*/  FSETP.LT.AND P0, PT, |R14|, +INF , P0 ;  /* 0x7f8000000e00780b */ /* 0x000fc80000701200 */
[----:B------:R-:W-:-:S09]  /*0f00*/  SEL R0, RZ, 0x1, !P0 ;  /* 0x00000001ff007807 */ /* 0x000fd20004000000 */
.L_x_108:
[----:B------:R-:W-:Y:S05]  /*0f10*/  @P2 BRA `(.L_x_109) ;  /* 0x00000000000c2947 */ /* 0x000fea0003800000 */
[----:B------:R-:W-:-:S04]  /*0f20*/  LOP3.LUT P0, RZ, R0, 0xff, RZ, 0xc0, !PT ;  /* 0x000000ff00ff7812 */ /* 0x000fc8000780c0ff */
[----:B------:R-:W-:-:S04]  /*0f30*/  FSETP.LT.AND P0, PT, |R15|, +INF , P0 ;  /* 0x7f8000000f00780b */ /* 0x000fc80000701200 */
[----:B------:R-:W-:-:S09]  /*0f40*/  SEL R0, RZ, 0x1, !P0 ;  /* 0x00000001ff007807 */ /* 0x000fd20004000000 */
.L_x_109:
[----:B------:R-:W-:Y:S05]  /*0f50*/  @P2 BRA `(.L_x_110) ;  /* 0x00000000000c2947 */ /* 0x000fea0003800000 */
[----:B------:R-:W-:-:S04]  /*0f60*/  LOP3.LUT P0, RZ, R0, 0xff, RZ, 0xc0, !PT ;  /* 0x000000ff00ff7812 */ /* 0x000fc8000780c0ff */
[----:B------:R-:W-:-:S04]  /*0f70*/  FSETP.LT.AND P0, PT, |R21|, +INF , P0 ;  /* 0x7f8000001500780b */ /* 0x000fc80000701200 */
[----:B------:R-:W-:-:S09]  /*0f80*/  SEL R0, RZ, 0x1, !P0 ;  /* 0x00000001ff007807 */ /* 0x000fd20004000000 */
.L_x_110:
        /* <DEDUP_REMOVED lines=8> */
.L_x_107:
[----:B------:R-:W-:Y:S01]  /*1010*/  LOP3.LUT P0, RZ, R0, 0xff, RZ, 0xc0, !PT ;  /* 0x000000ff00ff7812 */ /* 0x000fe2000780c0ff */
[----:B------:R-:W-:Y:S02]  /*1020*/  HADD2.F32 R0, -RZ, R21.H0_H0 ;  /* 0x20000015ff007230 */ /* 0x000fe40000004100 */
[----:B------:R-:W-:Y:S01]  /*1030*/  HADD2.F32 R20, -RZ, R23.H0_H0 ;  /* 0x20000017ff147230 */ /* 0x000fe20000004100 */
[----:B------:R-:W-:Y:S01]  /*1040*/  FSETP.LT.AND P0, PT, |R8|, +INF , P0 ;  /* 0x7f8000000800780b */ /* 0x000fe20000701200 */
[----:B------:R-:W-:Y:S02]  /*1050*/  HADD2.F32 R8, -RZ, R13.H0_H0 ;  /* 0x2000000dff087230 */ /* 0x000fe40000004100 */
[----:B------:R-:W-:Y:S01]  /*1060*/  FMUL.FTZ R13, R0, UR4 ;  /* 0x00000004000d7c20 */ /* 0x000fe20008410000 */
[----:B------:R-:W-:Y:S01]  /*1070*/  ISETP.NE.OR P2, PT, R22, 0x1, !P0 ;  /* 0x000000011600780c */ /* 0x000fe20004745670 */
[----:B------:R-:W-:Y:S01]  /*1080*/  FMUL.FTZ R21, R20, UR4 ;  /* 0x0000000414157c20 */ /* 0x000fe20008410000 */
[----:B------:R-:W-:Y:S01]  /*1090*/  ISETP.NE.AND P0, PT, R22, 0x1, P0 ;  /* 0x000000011600780c */ /* 0x000fe20000705270 */
[----:B------:R-:W-:Y:S01]  /*10a0*/  FMUL.FTZ R15, R8, UR4 ;  /* 0x00000004080f7c20 */ /* 0x000fe20008410000 */
[----:B------:R-:W-:-:S09]  /*10b0*/  FFMA.FTZ R13, R9, UR5, R13 ;  /* 0x00000005090d7c23 */ /* 0x000fd2000801000d */
[----:B------:R-:W-:Y:S01]  /*10c0*/  @!P2 FSETP.LT.FTZ.AND P0, PT, |R14|, +INF , PT ;  /* 0x7f8000000e00a80b */ /* 0x000fe20003f11200 */
[----:B------:R-:W-:Y:S01]  /*10d0*/  FFMA.FTZ R14, R10, UR5, R15 ;  /* 0x000000050a0e7c23 */ /* 0x000fe2000801000f */
[----:B------:R-:W-:Y:S02]  /*10e0*/  FFMA.FTZ R15, R11, UR5, R21 ;  /* 0x000000050b0f7c23 */ /* 0x000fe40008010015 */
[----:B------:R-:W-:-:S04]  /*10f0*/  FSETP.LT.AND P0, PT, |R9|, +INF , P0 ;  /* 0x7f8000000900780b */ /* 0x000fc80000701200 */
[C---:B------:R-:W-:Y:S02]  /*1100*/  ISETP.NE.OR P2, PT, R22.reuse, 0x1, !P0 ;  /* 0x000000011600780c */ /* 0x040fe40004745670 */
[----:B------:R-:W-:-:S11]  /*1110*/  ISETP.NE.AND P0, PT, R22, 0x1, P0 ;  /* 0x000000011600780c */ /* 0x000fd60000705270 */
[----:B------:R-:W-:-:S04]  /*1120*/  @!P2 FSETP.LT.FTZ.AND P0, PT, |R0|, +INF , PT ;  /* 0x7f8000000000a80b */ /* 0x000fc80003f11200 */
[----:B------:R-:W-:-:S04]  /*1130*/  FSETP.LT.AND P0, PT, |R10|, +INF , P0 ;  /* 0x7f8000000a00780b */ /* 0x000fc80000701200 */
        /* <DEDUP_REMOVED lines=10> */
.L_x_106:
[----:B------:R-:W-:Y:S01]  /*11e0*/  LOP3.LUT P0, RZ, R0, 0xff, RZ, 0xc0, !PT ;  /* 0x000000ff00ff7812 */ /* 0x000fe2000780c0ff */
[----:B------:R-:W-:Y:S01]  /*11f0*/  HADD2.F32 R0, -RZ, R21.H0_H0 ;  /* 0x20000015ff007230 */ /* 0x000fe20000004100 */
[----:B------:R-:W-:Y:S01]  /*1200*/  FSETP.GEU.FTZ.AND P3, PT, |R8|, +INF , PT ;  /* 0x7f8000000800780b */ /* 0x000fe20003f7e200 */
[----:B------:R-:W-:Y:S01]  /*1210*/  HADD2.F32 R8, -RZ, R13.H0_H0 ;  /* 0x2000000dff087230 */ /* 0x000fe20000004100 */
[----:B--2---:R-:W-:Y:S01]  /*1220*/  ISETP.NE.AND P4, PT, R22, 0x1, PT ;  /* 0x000000011600780c */ /* 0x004fe20003f85270 */
[----:B------:R-:W-:Y:S01]  /*1230*/  HADD2.F32 R20, -RZ, R23.H0_H0 ;  /* 0x20000017ff147230 */ /* 0x000fe20000004100 */
[----:B------:R-:W-:Y:S01]  /*1240*/  PLOP3.LUT P0, PT, P0, P3, PT, 0x8a, 0x0 ;  /* 0x000000000000781c */ /* 0x000fe20000707172 */
[----:B------:R-:W-:Y:S01]  /*1250*/  FMUL.FTZ R13, R0, UR4 ;  /* 0x00000004000d7c20 */ /* 0x000fe20008410000 */
[----:B------:R-:W-:Y:S02]  /*1260*/  FMUL.FTZ R15, R8, UR4 ;  /* 0x00000004080f7c20 */ /* 0x000fe40008410000 */
[----:B------:R-:W-:Y:S01]  /*1270*/  FSETP.LT.AND P0, PT, |R14|, +INF , !P0 ;  /* 0x7f8000000e00780b */ /* 0x000fe20004701200 */
[----:B------:R-:W-:Y:S01]  /*1280*/  FMUL.FTZ R21, R20, UR4 ;  /* 0x0000000414157c20 */ /* 0x000fe20008410000 */
[----:B------:R-:W-:-:S02]  /*1290*/  FFMA.FTZ R13, R9, UR5, R13 ;  /* 0x00000005090d7c23 */ /* 0x000fc4000801000d */
[C---:B------:R-:W-:Y:S02]  /*12a0*/  ISETP.NE.OR P2, PT, R22.reuse, RZ, !P0 ;  /* 0x000000ff1600720c */ /* 0x040fe40004745670 */
[----:B------:R-:W-:-:S11]  /*12b0*/  ISETP.NE.AND P0, PT, R22, RZ, P0 ;  /* 0x000000ff1600720c */ /* 0x000fd60000705270 */
[----:B------:R-:W-:Y:S02]  /*12c0*/  @!P2 PLOP3.LUT P0, PT, P3, PT, PT, 0x8, 0x0 ;  /* 0x000000000000a81c */ /* 0x000fe40001f0e170 */
[----:B------:R-:W-:Y:S02]  /*12d0*/  FSETP.GEU.FTZ.AND P2, PT, |R9|, +INF , PT ;  /* 0x7f8000000900780b */ /* 0x000fe40003f5e200 */
[C---:B------:R-:W-:Y:S02]  /*12e0*/  ISETP.NE.OR P3, PT, R22.reuse, 0x1, !P0 ;  /* 0x000000011600780c */ /* 0x040fe40004765670 */
[----:B------:R-:W-:-:S11]  /*12f0*/  ISETP.NE.AND P0, PT, R22, 0x1, P0 ;  /* 0x000000011600780c */ /* 0x000fd60000705270 */
[----:B------:R-:W-:Y:S01]  /*1300*/  @!P3 FSETP.LT.FTZ.AND P0, PT, |R14|, +INF , PT ;  /* 0x7f8000000e00b80b */ /* 0x000fe20003f11200 */
[----:B------:R-:W-:Y:S01]  /*1310*/  FFMA.FTZ R14, R10, UR5, R15 ;  /* 0x000000050a0e7c23 */ /* 0x000fe2000801000f */
[----:B------:R-:W-:Y:S02]  /*1320*/  FFMA.FTZ R15, R11, UR5, R21 ;  /* 0x000000050b0f7c23 */ /* 0x000fe40008010015 */
        /* <DEDUP_REMOVED lines=27> */
.L_x_111:
        /* <DEDUP_REMOVED lines=8> */
.L_x_105:
[----:B------:R-:W-:Y:S05]  /*1560*/  BSYNC B0 ;  /* 0x0000000000007941 */ /* 0x000fea0003800000 */
.L_x_97:
[----:B------:R-:W-:-:S13]  /*1570*/  LOP3.LUT P0, RZ, R0, 0xff, RZ, 0xc0, !PT ;  /* 0x000000ff00ff7812 */ /* 0x000fda000780c0ff */
[----:B------:R-:W-:Y:S05]  /*1580*/  @P0 EXIT ;  /* 0x000000000000094d */ /* 0x000fea0003800000 */
[----:B------:R-:W0:Y:S01]  /*1590*/  LDC.64 R2, c[0x0][0x218] ;  /* 0x00008600ff027b82 */ /* 0x000e220000000a00 */
[----:B------:R-:W-:-:S05]  /*15a0*/  IMAD.MOV.U32 R5, RZ, RZ, 0x1 ;  /* 0x00000001ff057424 */ /* 0x000fca00078e00ff */
[----:B0-----:R-:W-:Y:S01]  /*15b0*/  STG.E.STRONG.SYS desc[UR6][R2.64], R5 ;  /* 0x0000000502007986 */ /* 0x001fe2000c115906 */
[----:B------:R-:W-:Y:S05]  /*15c0*/  EXIT ;  /* 0x000000000000794d */ /* 0x000fea0003800000 */
.L_x_113:
        /* <DEDUP_REMOVED lines=11> */
.L_x_157:


//--------------------- .text._Z25multi_tensor_apply_kernelI18TensorListMetadataILi3EE12AxpbyFunctorIffN3c104HalfEEJffiEEvlPViT_T0_DpT1_ --------------------------
	.section	.text._Z25multi_tensor_apply_kernelI18TensorListMetadataILi3EE12AxpbyFunctorIffN3c104HalfEEJffiEEvlPViT_T0_DpT1_,"ax",@progbits
	.align	128
        .global         _Z25multi_tensor_apply_kernelI18TensorListMetadataILi3EE12AxpbyFunctorIffN3c104HalfEEJffiEEvlPViT_T0_DpT1_
        .type           _Z25multi_tensor_apply_kernelI18TensorListMetadataILi3EE12AxpbyFunctorIffN3c104HalfEEJffiEEvlPViT_T0_DpT1_,@function
        .size           _Z25multi_tensor_apply_kernelI18TensorListMetadataILi3EE12AxpbyFunctorIffN3c104HalfEEJffiEEvlPViT_T0_DpT1_,(.L_x_158 - _Z25multi_tensor_apply_kernelI18TensorListMetadataILi3EE12AxpbyFunctorIffN3c104HalfEEJffiEEvlPViT_T0_DpT1_)
        .other          _Z25multi_tensor_apply_kernelI18TensorListMetadataILi3EE12AxpbyFunctorIffN3c104HalfEEJffiEEvlPViT_T0_DpT1_,@"STO_CUDA_ENTRY STV_DEFAULT"
_Z25multi_tensor_apply_kernelI18TensorListMetadataILi3EE12AxpbyFunctorIffN3c104HalfEEJffiEEvlPViT_T0_DpT1_:
.text._Z25multi_tensor_apply_kernelI18TensorListMetadataILi3EE12AxpbyFunctorIffN3c104HalfEEJffiEEvlPViT_T0_DpT1_:
        /* <DEDUP_REMOVED lines=29> */
.L_x_114:
        /* <DEDUP_REMOVED lines=9> */
.L_x_123:
[----:B------:R-:W1:Y:S01]  /*0260*/  LDC R8, c[0x0][0x210] ;  /* 0x00008400ff087b82 */ /* 0x000e620000000800 */
[----:B0-----:R-:W-:Y:S01]  /*0270*/  VIADD R9, R3, UR4 ;  /* 0x0000000403097c36 */ /* 0x001fe20008000000 */
[----:B------:R-:W-:Y:S01]  /*0280*/  CS2R R22, SRZ ;  /* 0x0000000000167805 */ /* 0x000fe2000001ff00 */
        /* <DEDUP_REMOVED lines=12> */
[-C--:B------:R-:W-:Y:S02]  /*0350*/  ISETP.LT.AND P0, PT, R27, R2.reuse, !P0 ;  /* 0x000000021b00720c */ /* 0x080fe40004701270 */
[----:B------:R-:W-:-:S03]  /*0360*/  ISETP.LT.AND P2, PT, R11, R2, !P2 ;  /* 0x000000020b00720c */ /* 0x000fc60005741270 */
[----:B------:R-:W-:-:S04]  /*0370*/  @P3 IMAD.WIDE R14, R9, 0x4, R6 ;  /* 0x00000004090e3825 */ /* 0x000fc800078e0206 */
[----:B------:R-:W-:Y:S01]  /*0380*/  @P3 IMAD.WIDE R18, R9, 0x4, R16 ;  /* 0x0000000409123825 */ /* 0x000fe200078e0210 */
[----:B------:R-:W2:Y:S03]  /*0390*/  @P3 LDG.E R23, desc[UR6][R14.64] ;  /* 0x000000060e173981 */ /* 0x000ea6000c1e1900 */
[----:B------:R-:W-:Y:S01]  /*03a0*/  @P1 IMAD.WIDE R20, R13, 0x4, R6 ;  /* 0x000000040d141825 */ /* 0x000fe200078e0206 */
[----:B------:R0:W3:Y:S03]  /*03b0*/  @P3 LDG.E R10, desc[UR6][R18.64] ;  /* 0x00000006120a3981 */ /* 0x0000e6000c1e1900 */
[--C-:B------:R-:W-:Y:S01]  /*03c0*/  @P2 IMAD.WIDE R24, R11, 0x4, R16.reuse ;  /* 0x000000040b182825 */ /* 0x100fe200078e0210 */
[----:B------:R1:W5:Y:S04]  /*03d0*/  @P1 LDG.E R26, desc[UR6][R20.64] ;  /* 0x00000006141a1981 */ /* 0x000368000c1e1900 */
[----:B------:R4:W5:Y:S01]  /*03e0*/  @P2 LDG.E R12, desc[UR6][R24.64] ;  /* 0x00000006180c2981 */ /* 0x000962000c1e1900 */
[----:B0-----:R-:W-:-:S04]  /*03f0*/  @P1 IMAD.WIDE R18, R13, 0x4, R16 ;  /* 0x000000040d121825 */ /* 0x001fc800078e0210 */
[----:B-1----:R-:W-:Y:S01]  /*0400*/  IMAD.MOV.U32 R20, RZ, RZ, RZ ;  /* 0x000000ffff147224 */ /* 0x002fe200078e00ff */
[----:B------:R0:W5:Y:S01]  /*0410*/  @P1 LDG.E R22, desc[UR6][R18.64] ;  /* 0x0000000612161981 */ /* 0x000162000c1e1900 */
[----:B----4-:R-:W1:Y:S01]  /*0420*/  LDC.64 R24, c[0x0][0xe70] ;  /* 0x00039c00ff187b82 */ /* 0x010e620000000a00 */
[----:B0-----:R-:W-:-:S05]  /*0430*/  @P0 IMAD.WIDE R18, R27, 0x4, R16 ;  /* 0x000000041b120825 */ /* 0x001fca00078e0210 */
[----:B------:R-:W5:Y:S01]  /*0440*/  @P0 LDG.E R20, desc[UR6][R18.64] ;  /* 0x0000000612140981 */ /* 0x000f62000c1e1900 */
[----:B------:R-:W-:Y:S01]  /*0450*/  CS2R R28, SRZ ;  /* 0x00000000001c7805 */ /* 0x000fe2000001ff00 */
[----:B------:R-:W-:-:S05]  /*0460*/  @P2 IMAD.WIDE R14, R11, 0x4, R6 ;  /* 0x000000040b0e2825 */ /* 0x000fca00078e0206 */
[----:B------:R0:W5:Y:S01]  /*0470*/  @P2 LDG.E R29, desc[UR6][R14.64] ;  /* 0x000000060e1d2981 */ /* 0x000162000c1e1900 */
[----:B-1----:R-:W-:Y:S01]  /*0480*/  ISETP.NE.AND P4, PT, R25, -0x1, PT ;  /* 0xffffffff1900780c */ /* 0x002fe20003f85270 */
[----:B0-----:R-:W-:-:S05]  /*0490*/  @P0 IMAD.WIDE R14, R27, 0x4, R6 ;  /* 0x000000041b0e0825 */ /* 0x001fca00078e0206 */
[----:B------:R3:W5:Y:S01]  /*04a0*/  @P0 LDG.E R28, desc[UR6][R14.64] ;  /* 0x000000060e1c0981 */ /* 0x000762000c1e1900 */
[----:B--2---:R-:W-:-:S04]  /*04b0*/  FMUL.FTZ R21, R23, R24 ;  /* 0x0000001817157220 */ /* 0x004fc80000410000 */
[----:B---3--:R-:W-:-:S05]  /*04c0*/  FFMA.FTZ R15, R10, UR8, R21 ;  /* 0x000000080a0f7c23 */ /* 0x008fca0008010015 */
[----:B------:R-:W-:Y:S01]  /*04d0*/  F2FP.F16.F32.PACK_AB R15, RZ, R15 ;  /* 0x0000000fff0f723e */ /* 0x000fe200000000ff */
[----:B------:R-:W-:Y:S06]  /*04e0*/  @!P4 BRA `(.L_x_117) ;  /* 0x0000000000e8c947 */ /* 0x000fec0003800000 */
[----:B------:R-:W-:-:S13]  /*04f0*/  ISETP.NE.AND P4, PT, R25, RZ, PT ;  /* 0x000000ff1900720c */ /* 0x000fda0003f85270 */
[----:B------:R-:W-:Y:S05]  /*0500*/  @!P4 BRA `(.L_x_118) ;  /* 0x00000000006cc947 */ /* 0x000fea0003800000 */
[----:B------:R-:W-:Y:S01]  /*0510*/  ISETP.NE.AND P5, PT, R25, 0x1, PT ;  /* 0x000000011900780c */ /* 0x000fe20003fa5270 */
[-C--:B-----5:R-:W-:Y:S01]  /*0520*/  FMUL.FTZ R19, R29, R24.reuse ;  /* 0x000000181d137220 */ /* 0x0a0fe20000410000 */
[-C--:B------:R-:W-:Y:S01]  /*0530*/  FMUL.FTZ R21, R26, R24.reuse ;  /* 0x000000181a157220 */ /* 0x080fe20000410000 */
[----:B------:R-:W-:Y:S02]  /*0540*/  FMUL.FTZ R25, R28, R24 ;  /* 0x000000181c197220 */ /* 0x000fe40000410000 */
[----:B------:R-:W-:Y:S01]  /*0550*/  FFMA.FTZ R10, R12, UR8, R19 ;  /* 0x000000080c0a7c23 */ /* 0x000fe20008010013 */
[----:B------:R-:W-:Y:S01]  /*0560*/  FFMA.FTZ R21, R22, UR8, R21 ;  /* 0x0000000816157c23 */ /* 0x000fe20008010015 */
[----:B------:R-:W-:-:S06]  /*0570*/  FFMA.FTZ R25, R20, UR8, R25 ;  /* 0x0000000814197c23 */ /* 0x000fcc0008010019 */
[----:B------:R-:W-:Y:S05]  /*0580*/  @P5 BRA `(.L_x_119) ;  /* 0x00000000000c5947 */ /* 0x000fea0003800000 */
[----:B------:R-:W-:-:S04]  /*0590*/  LOP3.LUT P4, RZ, R0, 0xff, RZ, 0xc0, !PT ;  /* 0x000000ff00ff7812 */ /* 0x000fc8000788c0ff */
[----:B------:R-:W-:-:S04]  /*05a0*/  FSETP.LT.AND P4, PT, |R23|, +INF , P4 ;  /* 0x7f8000001700780b */ /* 0x000fc80002781200 */
[----:B------:R-:W-:-:S09]  /*05b0*/  SEL R0, RZ, 0x1, !P4 ;  /* 0x00000001ff007807 */ /* 0x000fd20006000000 */
.L_x_119:
[----:B------:R-:W-:Y:S05]  /*05c0*/  @P5 BRA `(.L_x_120) ;  /* 0x00000000000c5947 */ /* 0x000fea0003800000 */
[----:B------:R-:W-:-:S04]  /*05d0*/  LOP3.LUT P4, RZ, R0, 0xff, RZ, 0xc0, !PT ;  /* 0x000000ff00ff7812 */ /* 0x000fc8000788c0ff */
[----:B------:R-:W-:-:S04]  /*05e0*/  FSETP.LT.AND P4, PT, |R29|, +INF , P4 ;  /* 0x7f8000001d00780b */ /* 0x000fc80002781200 */
[----:B------:R-:W-:-:S09]  /*05f0*/  SEL R0, RZ, 0x1, !P4 ;  /* 0x00000001ff007807 */ /* 0x000fd20006000000 */
.L_x_120:
[----:B------:R-:W-:Y:S05]  /*0600*/  @P5 BRA `(.L_x_121) ;  /* 0x00000000000c5947 */ /* 0x000fea0003800000 */
[----:B------:R-:W-:-:S04]  /*0610*/  LOP3.LUT P4, RZ, R0, 0xff, RZ, 0xc0, !PT ;  /* 0x000000ff00ff7812 */ /* 0x000fc8000788c0ff */
[----:B------:R-:W-:-:S04]  /*0620*/  FSETP.LT.AND P4, PT, |R26|, +INF , P4 ;  /* 0x7f8000001a00780b */ /* 0x000fc80002781200 */
[----:B------:R-:W-:-:S09]  /*0630*/  SEL R0, RZ, 0x1, !P4 ;  /* 0x00000001ff007807 */ /* 0x000fd20006000000 */
.L_x_121:
        /* <DEDUP_REMOVED lines=8> */
.L_x_118:
[----:B------:R-:W-:Y:S01]  /*06c0*/  LOP3.LUT P4, RZ, R0, 0xff, RZ, 0xc0, !PT ;  /* 0x000000ff00ff7812 */ /* 0x000fe2000788c0ff */
[-C--:B-----5:R-:W-:Y:S01]  /*06d0*/  FMUL.FTZ R19, R26, R24.reuse ;  /* 0x000000181a137220 */ /* 0x0a0fe20000410000 */
[----:B------:R-:W-:Y:S02]  /*06e0*/  FMUL.FTZ R21, R28, R24 ;  /* 0x000000181c157220 */ /* 0x000fe40000410000 */
[----:B------:R-:W-:Y:S01]  /*06f0*/  FSETP.LT.AND P4, PT, |R10|, +INF , P4 ;  /* 0x7f8000000a00780b */ /* 0x000fe20002781200 */
[----:B------:R-:W-:-:S03]  /*0700*/  FFMA.FTZ R19, R22, UR8, R19 ;  /* 0x0000000816137c23 */ /* 0x000fc60008010013 */
[C---:B------:R-:W-:Y:S02]  /*0710*/  ISETP.NE.OR P5, PT, R25.reuse, 0x1, !P4 ;  /* 0x000000011900780c */ /* 0x040fe400067a5670 */
[----:B------:R-:W-:-:S11]  /*0720*/  ISETP.NE.AND P4, PT, R25, 0x1, P4 ;  /* 0x000000011900780c */ /* 0x000fd60002785270 */
        /* <DEDUP_REMOVED lines=11> */
[----:B------:R-:W-:Y:S01]  /*07e0*/  FFMA.FTZ R25, R20, UR8, R21 ;  /* 0x0000000814197c23 */ /* 0x000fe20008010015 */
[----:B------:R-:W-:Y:S02]  /*07f0*/  F2FP.F16.F32.PACK_AB R10, RZ, R10 ;  /* 0x0000000aff0a723e */ /* 0x000fe400000000ff */
[----:B------:R-:W-:Y:S02]  /*0800*/  F2FP.F16.F32.PACK_AB R21, RZ, R19 ;  /* 0x00000013ff15723e */ /* 0x000fe400000000ff */
[----:B------:R-:W-:-:S05]  /*0810*/  F2FP.F16.F32.PACK_AB R25, RZ, R25 ;  /* 0x00000019ff19723e */ /* 0x000fca00000000ff */
[----:B------:R-:W-:-:S04]  /*0820*/  @!P6 FSETP.LT.FTZ.AND P4, PT, |R26|, +INF , PT ;  /* 0x7f8000001a00e80b */ /* 0x000fc80003f91200 */
[----:B------:R-:W-:-:S04]  /*0830*/  FSETP.LT.AND P4, PT, |R20|, +INF , P4 ;  /* 0x7f8000001400780b */ /* 0x000fc80002781200 */
[----:B------:R-:W-:Y:S01]  /*0840*/  SEL R0, RZ, 0x1, !P4 ;  /* 0x00000001ff007807 */ /* 0x000fe20006000000 */
[----:B------:R-:W-:Y:S08]  /*0850*/  @P5 BRA `(.L_x_122) ;  /* 0x0000000000cc5947 */ /* 0x000ff00003800000 */
[----:B------:R-:W-:-:S04]  /*0860*/  FSETP.LT.AND P4, PT, |R28|, +INF , P4 ;  /* 0x7f8000001c00780b */ /* 0x000fc80002781200 */
[----:B------:R-:W-:Y:S01]  /*0870*/  SEL R0, RZ, 0x1, !P4 ;  /* 0x00000001ff007807 */ /* 0x000fe20006000000 */
[----:B------:R-:W-:Y:S08]  /*0880*/  BRA `(.L_x_122) ;  /* 0x0000000000c07947 */ /* 0x000ff00003800000 */
.L_x_117:
[----:B------:R-:W-:Y:S01]  /*0890*/  FSETP.GEU.FTZ.AND P5, PT, |R10|, +INF , PT ;  /* 0x7f8000000a00780b */ /* 0x000fe20003fbe200 */
[-C--:B-----5:R-:W-:Y:S01]  /*08a0*/  FMUL.FTZ R19, R26, R24.reuse ;  /* 0x000000181a137220 */ /* 0x0a0fe20000410000 */
[----:B------:R-:W-:Y:S01]  /*08b0*/  LOP3.LUT P4, RZ, R0, 0xff, RZ, 0xc0, !PT ;  /* 0x000000ff00ff7812 */ /* 0x000fe2000788c0ff */
[----:B------:R-:W-:Y:S02]  /*08c0*/  FMUL.FTZ R21, R28, R24 ;  /* 0x000000181c157220 */ /* 0x000fe40000410000 */
[----:B------:R-:W-:Y:S01]  /*08d0*/  FFMA.FTZ R19, R22, UR8, R19 ;  /* 0x0000000816137c23 */ /* 0x000fe20008010013 */
        /* <DEDUP_REMOVED lines=36> */
[----:B------:R-:W-:Y:S01]  /*0b20*/  FFMA.FTZ R25, R20, UR8, R21 ;  /* 0x0000000814197c23 */ /* 0x000fe20008010015 */
[----:B------:R-:W-:Y:S02]  /*0b30*/  SEL R0, RZ, 0x1, !P4 ;  /* 0x00000001ff007807 */ /* 0x000fe40006000000 */
[----:B------:R-:W-:Y:S02]  /*0b40*/  F2FP.F16.F32.PACK_AB R21, RZ, R19 ;  /* 0x00000013ff15723e */ /* 0x000fe400000000ff */
[----:B------:R-:W-:-:S07]  /*0b50*/  F2FP.F16.F32.PACK_AB R25, RZ, R25 ;  /* 0x00000019ff19723e */ /* 0x000fce00000000ff */
[----:B------:R-:W-:Y:S05]  /*0b60*/  @P5 BRA `(.L_x_122) ;  /* 0x0000000000085947 */ /* 0x000fea0003800000 */
[----:B------:R-:W-:-:S04]  /*0b70*/  FSETP.LT.AND P4, PT, |R28|, +INF , P4 ;  /* 0x7f8000001c00780b */ /* 0x000fc80002781200 */
[----:B------:R-:W-:-:S09]  /*0b80*/  SEL R0, RZ, 0x1, !P4 ;  /* 0x00000001ff007807 */ /* 0x000fd20006000000 */
.L_x_122:
[----:B------:R-:W-:Y:S01]  /*0b90*/  PRMT R20, R15, 0x7610, R20 ;  /* 0x000076100f147816 */ /* 0x000fe20000000014 */
[----:B------:R-:W-:Y:S01]  /*0ba0*/  @P3 IMAD.WIDE R14, R9, 0x2, R4 ;  /* 0x00000002090e3825 */ /* 0x000fe200078e0204 */
[----:B------:R-:W-:Y:S01]  /*0bb0*/  PRMT R22, R10, 0x7610, R22 ;  /* 0x000076100a167816 */ /* 0x000fe20000000016 */
[----:B------:R-:W-:Y:S02]  /*0bc0*/  ULEA UR4, UR5, UR4, 0x2 ;  /* 0x0000000405047291 */ /* 0x000fe4000f8e103f */
        /* <DEDUP_REMOVED lines=11> */
.L_x_115:
        /* <DEDUP_REMOVED lines=16> */
.L_x_131:
[----:B------:R-:W-:-:S04]  /*0d80*/  IMAD.WIDE R8, R19, 0x10, R6 ;  /* 0x0000001013087825 */ /* 0x000fc800078e0206 */
[----:B------:R-:W-:Y:S02]  /*0d90*/  IMAD.WIDE R12, R19, 0x10, R16 ;  /* 0x00000010130c7825 */ /* 0x000fe400078e0210 */
[----:B------:R-:W3:Y:S04]  /*0da0*/  LDG.E.128 R8, desc[UR6][R8.64] ;  /* 0x0000000608087981 */ /* 0x000ee8000c1e1d00 */
[----:B------:R-:W4:Y:S01]  /*0db0*/  LDG.E.128 R12, desc[UR6][R12.64] ;  /* 0x000000060c0c7981 */ /* 0x000f22000c1e1d00 */
[----:B------:R-:W-:Y:S01]  /*0dc0*/  SHF.R.S32.HI R20, RZ, 0x1f, R19 ;  /* 0x0000001fff147819 */ /* 0x000fe20000011413 */
[----:B---3--:R-:W-:-:S04]  /*0dd0*/  FMUL.FTZ R23, R8, UR4 ;  /* 0x0000000408177c20 */ /* 0x008fc80008410000 */
[----:B----4-:R-:W-:-:S06]  /*0de0*/  FFMA.FTZ R18, R12, UR5, R23 ;  /* 0x000000050c127c23 */ /* 0x010fcc0008010017 */
[----:B------:R-:W0:Y:S01]  /*0df0*/  F2F.F16.F32 R18, R18 ;  /* 0x0000001200127304 */ /* 0x000e220000200800 */
[----:B------:R-:W-:Y:S05]  /*0e00*/  @!P1 BRA `(.L_x_125) ;  /* 0x0000000000fc9947 */ /* 0x000fea0003800000 */
[----:B--2---:R-:W-:-:S13]  /*0e10*/  ISETP.NE.AND P0, PT, R21, RZ, PT ;  /* 0x000000ff1500720c */ /* 0x004fda0003f05270 */
[----:B------:R-:W-:Y:S05]  /*0e20*/  @!P0 BRA `(.L_x_126) ;  /* 0x0000000000748947 */ /* 0x000fea0003800000 */
[----:B------:R-:W-:Y:S01]  /*0e30*/  ISETP.NE.AND P2, PT, R21, 0x1, PT ;  /* 0x000000011500780c */ /* 0x000fe20003f45270 */
[----:B------:R-:W-:Y:S01]  /*0e40*/  FMUL.FTZ R12, R9, UR4 ;  /* 0x00000004090c7c20 */ /* 0x000fe20008410000 */
[----:B------:R-:W-:-:S03]  /*0e50*/  FMUL.FTZ R23, R11, UR4 ;  /* 0x000000040b177c20 */ /* 0x000fc60008410000 */
[----:B------:R-:W-:Y:S01]  /*0e60*/  FFMA.FTZ R12, R13, UR5, R12 ;  /* 0x000000050d0c7c23 */ /* 0x000fe2000801000c */
[----:B------:R-:W-:Y:S01]  /*0e70*/  FMUL.FTZ R13, R10, UR4 ;  /* 0x000000040a0d7c20 */ /* 0x000fe20008410000 */
[----:B------:R-:W-:-:S03]  /*0e80*/  FFMA.FTZ R23, R15, UR5, R23 ;  /* 0x000000050f177c23 */ /* 0x000fc60008010017 */
[----:B------:R-:W-:Y:S01]  /*0e90*/  FFMA.FTZ R13, R14, UR5, R13 ;  /* 0x000000050e0d7c23 */ /* 0x000fe2000801000d */
[----:B------:R-:W-:Y:S02]  /*0ea0*/  F2FP.F16.F32.PACK_AB R12, RZ, R12 ;  /* 0x0000000cff0c723e */ /* 0x000fe400000000ff */
[----:B------:R-:W-:Y:S02]  /*0eb0*/  F2FP.F16.F32.PACK_AB R23, RZ, R23 ;  /* 0x00000017ff17723e */ /* 0x000fe400000000ff */
[----:B------:R-:W-:Y:S01]  /*0ec0*/  F2FP.F16.F32.PACK_AB R13, RZ, R13 ;  /* 0x0000000dff0d723e */ /* 0x000fe200000000ff */
[----:B------:R-:W-:Y:S06]  /*0ed0*/  @P2 BRA `(.L_x_127) ;  /* 0x00000000000c2947 */ /* 0x000fec0003800000 */
[----:B------:R-:W-:-:S04]  /*0ee0*/  LOP3.LUT P0, RZ, R0, 0xff, RZ, 0xc0, !PT ;  /* 0x000000ff00ff7812 */ /* 0x000fc8000780c0ff */
[----:B------:R-:W-:-:S04]  /*0ef0*/  FSETP.LT.AND P0, PT, |R8|, +INF , P0 ;  /* 0x7f8000000800780b */ /* 0x000fc80000701200 */
[----:B------:R-:W-:-:S09]  /*0f00*/  SEL R0, RZ, 0x1, !P0 ;  /* 0x00000001ff007807 */ /* 0x000fd20004000000 */
.L_x_127:
[----:B------:R-:W-:Y:S05]  /*0f10*/  @P2 BRA `(.L_x_128) ;  /* 0x00000000000c2947 */ /* 0x000fea0003800000 */
[----:B------:R-:W-:-:S04]  /*0f20*/  LOP3.LUT P0, RZ, R0, 0xff, RZ, 0xc0, !PT ;  /* 0x000000ff00ff7812 */ /* 0x000fc8000780c0ff */
[----:B------:R-:W-:-:S04]  /*0f30*/  FSETP.LT.AND P0, PT, |R9|, +INF , P0 ;  /* 0x7f8000000900780b */ /* 0x000fc80000701200 */
[----:B------:R-:W-:-:S09]  /*0f40*/  SEL R0, RZ, 0x1, !P0 ;  /* 0x00000001ff007807 */ /* 0x000fd20004000000 */
.L_x_128:
[----:B------:R-:W-:Y:S05]  /*0f50*/  @P2 BRA `(.L_x_129) ;  /* 0x00000000000c2947 */ /* 0x000fea0003800000 */
[----:B------:R-:W-:-:S04]  /*0f60*/  LOP3.LUT P0, RZ, R0, 0xff, RZ, 0xc0, !PT ;  /* 0x000000ff00ff7812 */ /* 0x000fc8000780c0ff */
[----:B------:R-:W-:-:S04]  /*0f70*/  FSETP.LT.AND P0, PT, |R10|, +INF , P0 ;  /* 0x7f8000000a00780b */ /* 0x000fc80000701200 */
[----:B------:R-:W-:-:S09]  /*0f80*/  SEL R0, RZ, 0x1, !P0 ;  /* 0x00000001ff007807 */ /* 0x000fd20004000000 */
.L_x_129:
[----:B------:R-:W-:Y:S02]  /*0f90*/  PRMT R9, R13, 0x7610, R9 ;  /* 0x000076100d097816 */ /* 0x000fe40000000009 */
[----:B------:R-:W-:Y:S01]  /*0fa0*/  PRMT R14, R23, 0x7610, R14 ;  /* 0x00007610170e7816 */ /* 0x000fe2000000000e */
[----:B------:R-:W-:Y:S06]  /*0fb0*/  @P2 BRA `(.L_x_130) ;  /* 0x00000004005c2947 */ /* 0x000fec0003800000 */
[----:B------:R-:W-:-:S04]  /*0fc0*/  LOP3.LUT P0, RZ, R0, 0xff, RZ, 0xc0, !PT ;  /* 0x000000ff00ff7812 */ /* 0x000fc8000780c0ff */
[----:B------:R-:W-:-:S04]  /*0fd0*/  FSETP.LT.AND P0, PT, |R11|, +INF , P0 ;  /* 0x7f8000000b00780b */ /* 0x000fc80000701200 */
[----:B------:R-:W-:Y:S01]  /*0fe0*/  SEL R0, RZ, 0x1, !P0 ;  /* 0x00000001ff007807 */ /* 0x000fe20004000000 */
[----:B------:R-:W-:Y:S08]  /*0ff0*/  BRA `(.L_x_130) ;  /* 0x00000004004c7947 */ /* 0x000ff00003800000 */
.L_x_126:
[----:B------:R-:W-:Y:S01]  /*1000*/  LOP3.LUT P0, RZ, R0, 0xff, RZ, 0xc0, !PT ;  /* 0x000000ff00ff7812 */ /* 0x000fe2000780c0ff */
[----:B------:R-:W-:-:S03]  /*1010*/  FMUL.FTZ R23, R10, UR4 ;  /* 0x000000040a177c20 */ /* 0x000fc60008410000 */
[----:B------:R-:W-:Y:S01]  /*1020*/  FSETP.LT.AND P0, PT, |R12|, +INF , P0 ;  /* 0x7f8000000c00780b */ /* 0x000fe20000701200 */
[----:B------:R-:W-:-:S03]  /*1030*/  FFMA.FTZ R23, R14, UR5, R23 ;  /* 0x000000050e177c23 */ /* 0x000fc60008010017 */
[C---:B------:R-:W-:Y:S02]  /*1040*/  ISETP.NE.OR P2, PT, R21.reuse, 0x1, !P0 ;  /* 0x000000011500780c */ /* 0x040fe40004745670 */
[----:B------:R-:W-:Y:S02]  /*1050*/  ISETP.NE.AND P0, PT, R21, 0x1, P0 ;  /* 0x000000011500780c */ /* 0x000fe40000705270 */
[----:B------:R-:W-:-:S09]  /*1060*/  F2FP.F16.F32.PACK_AB R23, RZ, R23 ;  /* 0x00000017ff17723e */ /* 0x000fd200000000ff */
        /* <DEDUP_REMOVED lines=25> */
.L_x_125:
[----:B------:R-:W-:Y:S01]  /*1200*/  LOP3.LUT P0, RZ, R0, 0xff, RZ, 0xc0, !PT ;  /* 0x000000ff00ff7812 */ /* 0x000fe2000780c0ff */
[----:B------:R-:W-:Y:S01]  /*1210*/  FMUL.FTZ R23, R10, UR4 ;  /* 0x000000040a177c20 */ /* 0x000fe20008410000 */
[----:B------:R-:W-:-:S03]  /*1220*/  FSETP.GEU.FTZ.AND P3, PT, |R12|, +INF , PT ;  /* 0x7f8000000c00780b */ /* 0x000fc60003f7e200 */
[----:B------:R-:W-:Y:S01]  /*1230*/  FFMA.FTZ R23, R14, UR5, R23 ;  /* 0x000000050e177c23 */ /* 0x000fe20008010017 */
[----:B------:R-:W-:-:S04]  /*1240*/  PLOP3.LUT P0, PT, P0, P3, PT, 0x8a, 0x0 ;  /* 0x000000000000781c */ /* 0x000fc80000707172 */
[----:B------:R-:W-:Y:S02]  /*1250*/  FSETP.LT.AND P0, PT, |R8|, +INF , !P0 ;  /* 0x7f8000000800780b */ /* 0x000fe40004701200 */
[----:B------:R-:W-:Y:S02]  /*1260*/  F2FP.F16.F32.PACK_AB R23, RZ, R23 ;  /* 0x00000017ff17723e */ /* 0x000fe400000000ff */
[C---:B--2---:R-:W-:Y:S02]  /*1270*/  ISETP.NE.OR P2, PT, R21.reuse, RZ, !P0 ;  /* 0x000000ff1500720c */ /* 0x044fe40004745670 */
        /* <DEDUP_REMOVED lines=18> */
[----:B------:R-:W-:Y:S02]  /*13a0*/  FMUL.FTZ R13, R11, UR4 ;  /* 0x000000040b0d7c20 */ /* 0x000fe40008410000 */
[----:B------:R-:W-:Y:S02]  /*13b0*/  FSETP.LT.AND P0, PT, |R10|, +INF , !P0 ;  /* 0x7f8000000a00780b */ /* 0x000fe40004701200 */
[----:B------:R-:W-:Y:S01]  /*13c0*/  FFMA.FTZ R13, R15, UR5, R13 ;  /* 0x000000050f0d7c23 */ /* 0x000fe2000801000d */
[----:B------:R-:W-:Y:S02]  /*13d0*/  F2FP.F16.F32.PACK_AB R9, RZ, R9 ;  /* 0x00000009ff09723e */ /* 0x000fe400000000ff */
[C---:B------:R-:W-:Y:S02]  /*13e0*/  ISETP.NE.OR P3, PT, R21.reuse, RZ, !P0 ;  /* 0x000000ff1500720c */ /* 0x040fe40004765670 */
[----:B------:R-:W-:-:S02]  /*13f0*/  ISETP.NE.AND P0, PT, R21, RZ, P0 ;  /* 0x000000ff1500720c */ /* 0x000fc40000705270 */
[----:B------:R-:W-:Y:S02]  /*1400*/  F2FP.F16.F32.PACK_AB R13, RZ, R13 ;  /* 0x0000000dff0d723e */ /* 0x000fe400000000ff */
[----:B------:R-:W-:Y:S02]  /*1410*/  PRMT R12, R9, 0x7610, R12 ;  /* 0x00007610090c7816 */ /* 0x000fe4000000000c */
[----:B------:R-:W-:Y:S02]  /*1420*/  PRMT R9, R23, 0x7610, R9 ;  /* 0x0000761017097816 */ /* 0x000fe40000000009 */
[----:B------:R-:W-:-:S03]  /*1430*/  PRMT R14, R13, 0x7610, R14 ;  /* 0x000076100d0e7816 */ /* 0x000fc6000000000e */
        /* <DEDUP_REMOVED lines=15> */
.L_x_130:
        /* <DEDUP_REMOVED lines=13> */
.L_x_124:
[----:B------:R-:W-:Y:S05]  /*1600*/  BSYNC B0 ;  /* 0x0000000000007941 */ /* 0x000fea0003800000 */
.L_x_116:
[----:B------:R-:W-:-:S13]  /*1610*/  LOP3.LUT P0, RZ, R0, 0xff, RZ, 0xc0, !PT ;  /* 0x000000ff00ff7812 */ /* 0x000fda000780c0ff */
[----:B------:R-:W-:Y:S05]  /*1620*/  @P0 EXIT ;  /* 0x000000000000094d */ /* 0x000fea0003800000 */
[----:B------:R-:W0:Y:S01]  /*1630*/  LDC.64 R2, c[0x0][0x218] ;  /* 0x00008600ff027b82 */ /* 0x000e220000000a00 */
[----:B------:R-:W-:-:S05]  /*1640*/  IMAD.MOV.U32 R5, RZ, RZ, 0x1 ;  /* 0x00000001ff057424 */ /* 0x000fca00078e00ff */
[----:B0-----:R-:W-:Y:S01]  /*1650*/  STG.E.STRONG.SYS desc[UR6][R2.64], R5 ;  /* 0x0000000502007986 */ /* 0x001fe2000c115906 */
[----:B------:R-:W-:Y:S05]  /*1660*/  EXIT ;  /* 0x000000000000794d */ /* 0x000fea0003800000 */
.L_x_132:
        /* <DEDUP_REMOVED lines=9> */
.L_x_158:


//--------------------- .text._Z25multi_tensor_apply_kernelI18TensorListMetadataILi3EE12AxpbyFunctorIfffEJffiEEvlPViT_T0_DpT1_ --------------------------
	.section	.text._Z25multi_tensor_apply_kernelI18TensorListMetadataILi3EE12AxpbyFunctorIfffEJffiEEvlPViT_T0_DpT1_,"ax",@progbits
	.align	128
        .global         _Z25multi_tensor_apply_kernelI18TensorListMetadataILi3EE12AxpbyFunctorIfffEJffiEEvlPViT_T0_DpT1_
        .type           _Z25multi_tensor_apply_kernelI18TensorListMetadataILi3EE12AxpbyFunctorIfffEJffiEEvlPViT_T0_DpT1_,@function
        .size           _Z25multi_tensor_apply_kernelI18TensorListMetadataILi3EE12AxpbyFunctorIfffEJffiEEvlPViT_T0_DpT1_,(.L_x_159 - _Z25multi_tensor_apply_kernelI18TensorListMetadataILi3EE12AxpbyFunctorIfffEJffiEEvlPViT_T0_DpT1_)
        .other          _Z25multi_tensor_apply_kernelI18TensorListMetadataILi3EE12AxpbyFunctorIfffEJffiEEvlPViT_T0_DpT1_,@"STO_CUDA_ENTRY STV_DEFAULT"
_Z25multi_tensor_apply_kernelI18TensorListMetadataILi3EE12AxpbyFunctorIfffEJffiEEvlPViT_T0_DpT1_:
.text._Z25multi_tensor_apply_kernelI18TensorListMetadataILi3EE12AxpbyFunctorIfffEJffiEEvlPViT_T0_DpT1_:
        /* <DEDUP_REMOVED lines=29> */
.L_x_133:
        /* <DEDUP_REMOVED lines=9> */
.L_x_142:
        /* <DEDUP_REMOVED lines=18> */
[--C-:B------:R-:W-:Y:S01]  /*0380*/  @P3 IMAD.WIDE R14, R9, 0x4, R6.reuse ;  /* 0x00000004090e3825 */ /* 0x100fe200078e0206 */
[----:B------:R0:W2:Y:S03]  /*0390*/  @P3 LDG.E R10, desc[UR6][R16.64] ;  /* 0x00000006100a3981 */ /* 0x0000a6000c1e1900 */
[----:B------:R-:W-:Y:S01]  /*03a0*/  @P1 IMAD.WIDE R18, R13, 0x4, R6 ;  /* 0x000000040d121825 */ /* 0x000fe200078e0206 */
[----:B------:R-:W3:Y:S03]  /*03b0*/  @P3 LDG.E R23, desc[UR6][R14.64] ;  /* 0x000000060e173981 */ /* 0x000ee6000c1e1900 */
[--C-:B------:R-:W-:Y:S01]  /*03c0*/  @P2 IMAD.WIDE R24, R11, 0x4, R20.reuse ;  /* 0x000000040b182825 */ /* 0x100fe200078e0214 */
[----:B------:R1:W5:Y:S03]  /*03d0*/  @P1 LDG.E R26, desc[UR6][R18.64] ;  /* 0x00000006121a1981 */ /* 0x000366000c1e1900 */
[--C-:B0-----:R-:W-:Y:S01]  /*03e0*/  @P1 IMAD.WIDE R16, R13, 0x4, R20.reuse ;  /* 0x000000040d101825 */ /* 0x101fe200078e0214 */
[----:B------:R0:W5:Y:S04]  /*03f0*/  @P2 LDG.E R12, desc[UR6][R24.64] ;  /* 0x00000006180c2981 */ /* 0x000168000c1e1900 */
[----:B------:R4:W5:Y:S01]  /*0400*/  @P1 LDG.E R22, desc[UR6][R16.64] ;  /* 0x0000000610161981 */ /* 0x000962000c1e1900 */
[----:B-1----:R-:W-:Y:S01]  /*0410*/  IMAD.MOV.U32 R18, RZ, RZ, RZ ;  /* 0x000000ffff127224 */ /* 0x002fe200078e00ff */
[----:B0-----:R-:W0:Y:S01]  /*0420*/  LDC.64 R24, c[0x0][0xe70] ;  /* 0x00039c00ff187b82 */ /* 0x001e220000000a00 */
[----:B----4-:R-:W-:-:S05]  /*0430*/  @P0 IMAD.WIDE R16, R27, 0x4, R20 ;  /* 0x000000041b100825 */ /* 0x010fca00078e0214 */
[----:B------:R-:W5:Y:S01]  /*0440*/  @P0 LDG.E R18, desc[UR6][R16.64] ;  /* 0x0000000610120981 */ /* 0x000f62000c1e1900 */
[----:B------:R-:W-:Y:S01]  /*0450*/  CS2R R28, SRZ ;  /* 0x00000000001c7805 */ /* 0x000fe2000001ff00 */
[----:B------:R-:W-:-:S05]  /*0460*/  @P2 IMAD.WIDE R14, R11, 0x4, R6 ;  /* 0x000000040b0e2825 */ /* 0x000fca00078e0206 */
[----:B------:R1:W5:Y:S01]  /*0470*/  @P2 LDG.E R29, desc[UR6][R14.64] ;  /* 0x000000060e1d2981 */ /* 0x000362000c1e1900 */
[----:B0-----:R-:W-:Y:S01]  /*0480*/  ISETP.NE.AND P4, PT, R25, -0x1, PT ;  /* 0xffffffff1900780c */ /* 0x001fe20003f85270 */
[----:B-1----:R-:W-:-:S05]  /*0490*/  @P0 IMAD.WIDE R14, R27, 0x4, R6 ;  /* 0x000000041b0e0825 */ /* 0x002fca00078e0206 */
[----:B------:R3:W5:Y:S02]  /*04a0*/  @P0 LDG.E R28, desc[UR6][R14.64] ;  /* 0x000000060e1c0981 */ /* 0x000764000c1e1900 */
[----:B---3--:R-:W-:-:S04]  /*04b0*/  FMUL.FTZ R15, R23, R24 ;  /* 0x00000018170f7220 */ /* 0x008fc80000410000 */
[----:B--2---:R-:W-:Y:S01]  /*04c0*/  FFMA.FTZ R14, R10, UR8, R15 ;  /* 0x000000080a0e7c23 */ /* 0x004fe2000801000f */
[----:B------:R-:W-:Y:S06]  /*04d0*/  @!P4 BRA `(.L_x_136) ;  /* 0x0000000000d0c947 */ /* 0x000fec0003800000 */
[----:B------:R-:W-:-:S13]  /*04e0*/  ISETP.NE.AND P4, PT, R25, RZ, PT ;  /* 0x000000ff1900720c */ /* 0x000fda0003f85270 */
[----:B------:R-:W-:Y:S05]  /*04f0*/  @!P4 BRA `(.L_x_137) ;  /* 0x000000000060c947 */ /* 0x000fea0003800000 */
[----:B------:R-:W-:Y:S01]  /*0500*/  ISETP.NE.AND P5, PT, R25, 0x1, PT ;  /* 0x000000011900780c */ /* 0x000fe20003fa5270 */
[-C--:B-----5:R-:W-:Y:S01]  /*0510*/  FMUL.FTZ R15, R29, R24.reuse ;  /* 0x000000181d0f7220 */ /* 0x0a0fe20000410000 */
[----:B------:R-:W-:-:S03]  /*0520*/  FMUL.FTZ R25, R28, R24 ;  /* 0x000000181c197220 */ /* 0x000fc60000410000 */
[----:B------:R-:W-:Y:S01]  /*0530*/  FFMA.FTZ R12, R12, UR8, R15 ;  /* 0x000000080c0c7c23 */ /* 0x000fe2000801000f */
[----:B------:R-:W-:-:S07]  /*0540*/  FMUL.FTZ R15, R26, R24 ;  /* 0x000000181a0f7220 */ /* 0x000fce0000410000 */
[----:B------:R-:W-:Y:S05]  /*0550*/  @P5 BRA `(.L_x_138) ;  /* 0x00000000000c5947 */ /* 0x000fea0003800000 */
[----:B------:R-:W-:-:S04]  /*0560*/  LOP3.LUT P4, RZ, R2, 0xff, RZ, 0xc0, !PT ;  /* 0x000000ff02ff7812 */ /* 0x000fc8000788c0ff */
[----:B------:R-:W-:-:S04]  /*0570*/  FSETP.LT.AND P4, PT, |R23|, +INF , P4 ;  /* 0x7f8000001700780b */ /* 0x000fc80002781200 */
[----:B------:R-:W-:-:S09]  /*0580*/  SEL R2, RZ, 0x1, !P4 ;  /* 0x00000001ff027807 */ /* 0x000fd20006000000 */
.L_x_138:
[----:B------:R-:W-:Y:S05]  /*0590*/  @P5 BRA `(.L_x_139) ;  /* 0x00000000000c5947 */ /* 0x000fea0003800000 */
[----:B------:R-:W-:-:S04]  /*05a0*/  LOP3.LUT P4, RZ, R2, 0xff, RZ, 0xc0, !PT ;  /* 0x000000ff02ff7812 */ /* 0x000fc8000788c0ff */
[----:B------:R-:W-:-:S04]  /*05b0*/  FSETP.LT.AND P4, PT, |R29|, +INF , P4 ;  /* 0x7f8000001d00780b */ /* 0x000fc80002781200 */
[----:B------:R-:W-:-:S09]  /*05c0*/  SEL R2, RZ, 0x1, !P4 ;  /* 0x00000001ff027807 */ /* 0x000fd20006000000 */
.L_x_139:
[----:B------:R-:W-:Y:S05]  /*05d0*/  @P5 BRA `(.L_x_140) ;  /* 0x00000000000c5947 */ /* 0x000fea0003800000 */
[----:B------:R-:W-:-:S04]  /*05e0*/  LOP3.LUT P4, RZ, R2, 0xff, RZ, 0xc0, !PT ;  /* 0x000000ff02ff7812 */ /* 0x000fc8000788c0ff */
[----:B------:R-:W-:-:S04]  /*05f0*/  FSETP.LT.AND P4, PT, |R26|, +INF , P4 ;  /* 0x7f8000001a00780b */ /* 0x000fc80002781200 */
[----:B------:R-:W-:-:S09]  /*0600*/  SEL R2, RZ, 0x1, !P4 ;  /* 0x00000001ff027807 */ /* 0x000fd20006000000 */
.L_x_140:
[----:B------:R-:W-:Y:S01]  /*0610*/  FFMA.FTZ R15, R22, UR8, R15 ;  /* 0x00000008160f7c23 */ /* 0x000fe2000801000f */
[----:B------:R-:W-:Y:S01]  /*0620*/  FFMA.FTZ R25, R18, UR8, R25 ;  /* 0x0000000812197c23 */ /* 0x000fe20008010019 */
[----:B------:R-:W-:Y:S06]  /*0630*/  @P5 BRA `(.L_x_141) ;  /* 0x00000004002c5947 */ /* 0x000fec0003800000 */
[----:B------:R-:W-:-:S04]  /*0640*/  LOP3.LUT P4, RZ, R2, 0xff, RZ, 0xc0, !PT ;  /* 0x000000ff02ff7812 */ /* 0x000fc8000788c0ff */
[----:B------:R-:W-:-:S04]  /*0650*/  FSETP.LT.AND P4, PT, |R28|, +INF , P4 ;  /* 0x7f8000001c00780b */ /* 0x000fc80002781200 */
[----:B------:R-:W-:Y:S01]  /*0660*/  SEL R2, RZ, 0x1, !P4 ;  /* 0x00000001ff027807 */ /* 0x000fe20006000000 */
[----:B------:R-:W-:Y:S08]  /*0670*/  BRA `(.L_x_141) ;  /* 0x00000004001c7947 */ /* 0x000ff00003800000 */
.L_x_137:
[----:B------:R-:W-:Y:S01]  /*0680*/  LOP3.LUT P4, RZ, R2, 0xff, RZ, 0xc0, !PT ;  /* 0x000000ff02ff7812 */ /* 0x000fe2000788c0ff */
[----:B-----5:R-:W-:-:S03]  /*0690*/  FMUL.FTZ R15, R26, R24 ;  /* 0x000000181a0f7220 */ /* 0x020fc60000410000 */
        /* <DEDUP_REMOVED lines=9> */
[----:B------:R-:W-:-:S03]  /*0730*/  FMUL.FTZ R29, R29, R24 ;  /* 0x000000181d1d7220 */ /* 0x000fc60000410000 */
[----:B------:R-:W-:Y:S01]  /*0740*/  FSETP.LT.AND P4, PT, |R22|, +INF , P4 ;  /* 0x7f8000001600780b */ /* 0x000fe20002781200 */
[----:B------:R-:W-:-:S03]  /*0750*/  FFMA.FTZ R12, R12, UR8, R29 ;  /* 0x000000080c0c7c23 */ /* 0x000fc6000801001d */
[C---:B------:R-:W-:Y:S02]  /*0760*/  ISETP.NE.OR P5, PT, R25.reuse, 0x1, !P4 ;  /* 0x000000011900780c */ /* 0x040fe400067a5670 */
[----:B------:R-:W-:-:S11]  /*0770*/  ISETP.NE.AND P4, PT, R25, 0x1, P4 ;  /* 0x000000011900780c */ /* 0x000fd60002785270 */
[----:B------:R-:W-:Y:S02]  /*0780*/  @!P5 FSETP.LT.FTZ.AND P4, PT, |R26|, +INF , PT ;  /* 0x7f8000001a00d80b */ /* 0x000fe40003f91200 */
        /* <DEDUP_REMOVED lines=9> */
.L_x_136:
[----:B------:R-:W-:Y:S01]  /*0820*/  FSETP.GEU.FTZ.AND P5, PT, |R10|, +INF , PT ;  /* 0x7f8000000a00780b */ /* 0x000fe20003fbe200 */
[----:B-----5:R-:W-:Y:S01]  /*0830*/  FMUL.FTZ R15, R26, R24 ;  /* 0x000000181a0f7220 */ /* 0x020fe20000410000 */
[----:B------:R-:W-:-:S03]  /*0840*/  LOP3.LUT P4, RZ, R2, 0xff, RZ, 0xc0, !PT ;  /* 0x000000ff02ff7812 */ /* 0x000fc6000788c0ff */
        /* <DEDUP_REMOVED lines=42> */
.L_x_141:
        /* <DEDUP_REMOVED lines=13> */
.L_x_134:
        /* <DEDUP_REMOVED lines=15> */
.L_x_150:
[----:B------:R-:W-:-:S04]  /*0cb0*/  IMAD.WIDE R8, R23, 0x10, R6 ;  /* 0x0000001017087825 */ /* 0x000fc800078e0206 */
[----:B------:R-:W-:Y:S02]  /*0cc0*/  IMAD.WIDE R12, R23, 0x10, R20 ;  /* 0x00000010170c7825 */ /* 0x000fe400078e0214 */
[----:B------:R-:W3:Y:S04]  /*0cd0*/  LDG.E.128 R8, desc[UR6][R8.64] ;  /* 0x0000000608087981 */ /* 0x000ee8000c1e1d00 */
[----:B------:R-:W4:Y:S01]  /*0ce0*/  LDG.E.128 R12, desc[UR6][R12.64] ;  /* 0x000000060c0c7981 */ /* 0x000f22000c1e1d00 */
[----:B------:R-:W-:Y:S01]  /*0cf0*/  SHF.R.S32.HI R22, RZ, 0x1f, R23 ;  /* 0x0000001fff167819 */ /* 0x000fe20000011417 */
[----:B---3--:R-:W-:-:S04]  /*0d00*/  FMUL.FTZ R17, R8, UR4 ;  /* 0x0000000408117c20 */ /* 0x008fc80008410000 */
[----:B----4-:R-:W-:Y:S01]  /*0d10*/  FFMA.FTZ R16, R12, UR5, R17 ;  /* 0x000000050c107c23 */ /* 0x010fe20008010011 */
[----:B------:R-:W-:Y:S06]  /*0d20*/  @!P1 BRA `(.L_x_144) ;  /* 0x0000000000d09947 */ /* 0x000fec0003800000 */
[----:B--2---:R-:W-:-:S13]  /*0d30*/  ISETP.NE.AND P0, PT, R24, RZ, PT ;  /* 0x000000ff1800720c */ /* 0x004fda0003f05270 */
[----:B------:R-:W-:Y:S05]  /*0d40*/  @!P0 BRA `(.L_x_145) ;  /* 0x0000000000608947 */ /* 0x000fea0003800000 */
[----:B------:R-:W-:Y:S01]  /*0d50*/  ISETP.NE.AND P2, PT, R24, 0x1, PT ;  /* 0x000000011800780c */ /* 0x000fe20003f45270 */
[----:B------:R-:W-:Y:S01]  /*0d60*/  FMUL.FTZ R17, R9, UR4 ;  /* 0x0000000409117c20 */ /* 0x000fe20008410000 */
[----:B------:R-:W-:-:S03]  /*0d70*/  FMUL.FTZ R19, R10, UR4 ;  /* 0x000000040a137c20 */ /* 0x000fc60008410000 */
[----:B------:R-:W-:Y:S01]  /*0d80*/  FFMA.FTZ R17, R13, UR5, R17 ;  /* 0x000000050d117c23 */ /* 0x000fe20008010011 */
[----:B------:R-:W-:-:S07]  /*0d90*/  FMUL.FTZ R13, R11, UR4 ;  /* 0x000000040b0d7c20 */ /* 0x000fce0008410000 */
[----:B------:R-:W-:Y:S05]  /*0da0*/  @P2 BRA `(.L_x_146) ;  /* 0x00000000000c2947 */ /* 0x000fea0003800000 */
[----:B------:R-:W-:-:S04]  /*0db0*/  LOP3.LUT P0, RZ, R2, 0xff, RZ, 0xc0, !PT ;  /* 0x000000ff02ff7812 */ /* 0x000fc8000780c0ff */
[----:B------:R-:W-:-:S04]  /*0dc0*/  FSETP.LT.AND P0, PT, |R8|, +INF , P0 ;  /* 0x7f8000000800780b */ /* 0x000fc80000701200 */
[----:B------:R-:W-:-:S09]  /*0dd0*/  SEL R2, RZ, 0x1, !P0 ;  /* 0x00000001ff027807 */ /* 0x000fd20004000000 */
.L_x_146:
[----:B------:R-:W-:Y:S05]  /*0de0*/  @P2 BRA `(.L_x_147) ;  /* 0x00000000000c2947 */ /* 0x000fea0003800000 */
[----:B------:R-:W-:-:S04]  /*0df0*/  LOP3.LUT P0, RZ, R2, 0xff, RZ, 0xc0, !PT ;  /* 0x000000ff02ff7812 */ /* 0x000fc8000780c0ff */
[----:B------:R-:W-:-:S04]  /*0e00*/  FSETP.LT.AND P0, PT, |R9|, +INF , P0 ;  /* 0x7f8000000900780b */ /* 0x000fc80000701200 */
[----:B------:R-:W-:-:S09]  /*0e10*/  SEL R2, RZ, 0x1, !P0 ;  /* 0x00000001ff027807 */ /* 0x000fd20004000000 */
.L_x_147:
[----:B------:R-:W-:Y:S05]  /*0e20*/  @P2 BRA `(.L_x_148) ;  /* 0x00000000000c2947 */ /* 0x000fea0003800000 */
[----:B------:R-:W-:-:S04]  /*0e30*/  LOP3.LUT P0, RZ, R2, 0xff, RZ, 0xc0, !PT ;  /* 0x000000ff02ff7812 */ /* 0x000fc8000780c0ff */
[----:B------:R-:W-:-:S04]  /*0e40*/  FSETP.LT.AND P0, PT, |R10|, +INF , P0 ;  /* 0x7f8000000a00780b */ /* 0x000fc80000701200 */
[----:B------:R-:W-:-:S09]  /*0e50*/  SEL R2, RZ, 0x1, !P0 ;  /* 0x00000001ff027807 */ /* 0x000fd20004000000 */
.L_x_148:
[----:B------:R-:W-:Y:S01]  /*0e60*/  FFMA.FTZ R18, R14, UR5, R19 ;  /* 0x000000050e127c23 */ /* 0x000fe20008010013 */
[----:B------:R-:W-:Y:S01]  /*0e70*/  FFMA.FTZ R19, R15, UR5, R13 ;  /* 0x000000050f137c23 */ /* 0x000fe2000801000d */
[----:B------:R-:W-:Y:S06]  /*0e80*/  @P2 BRA `(.L_x_149) ;  /* 0x00000004002c2947 */ /* 0x000fec0003800000 */
[----:B------:R-:W-:-:S04]  /*0e90*/  LOP3.LUT P0, RZ, R2, 0xff, RZ, 0xc0, !PT ;  /* 0x000000ff02ff7812 */ /* 0x000fc8000780c0ff */
[----:B------:R-:W-:-:S04]  /*0ea0*/  FSETP.LT.AND P0, PT, |R11|, +INF , P0 ;  /* 0x7f8000000b00780b */ /* 0x000fc80000701200 */
[----:B------:R-:W-:Y:S01]  /*0eb0*/  SEL R2, RZ, 0x1, !P0 ;  /* 0x00000001ff027807 */ /* 0x000fe20004000000 */
[----:B------:R-:W-:Y:S08]  /*0ec0*/  BRA `(.L_x_149) ;  /* 0x00000004001c7947 */ /* 0x000ff00003800000 */
.L_x_145:
[----:B------:R-:W-:Y:S01]  /*0ed0*/  LOP3.LUT P0, RZ, R2, 0xff, RZ, 0xc0, !PT ;  /* 0x000000ff02ff7812 */ /* 0x000fe2000780c0ff */
[----:B------:R-:W-:Y:S01]  /*0ee0*/  FMUL.FTZ R19, R10, UR4 ;  /* 0x000000040a137c20 */ /* 0x000fe20008410000 */
[----:B------:R-:W-:Y:S02]  /*0ef0*/  FMUL.FTZ R25, R11, UR4 ;  /* 0x000000040b197c20 */ /* 0x000fe40008410000 */
[----:B------:R-:W-:Y:S01]  /*0f00*/  FSETP.LT.AND P0, PT, |R12|, +INF , P0 ;  /* 0x7f8000000c00780b */ /* 0x000fe20000701200 */
[----:B------:R-:W-:Y:S01]  /*0f10*/  FFMA.FTZ R18, R14, UR5, R19 ;  /* 0x000000050e127c23 */ /* 0x000fe20008010013 */
[----:B------:R-:W-:Y:S02]  /*0f20*/  FFMA.FTZ R19, R15, UR5, R25 ;  /* 0x000000050f137c23 */ /* 0x000fe40008010019 */
[C---:B------:R-:W-:Y:S02]  /*0f30*/  ISETP.NE.OR P2, PT, R24.reuse, 0x1, !P0 ;  /* 0x000000011800780c */ /* 0x040fe40004745670 */
[----:B------:R-:W-:-:S11]  /*0f40*/  ISETP.NE.AND P0, PT, R24, 0x1, P0 ;  /* 0x000000011800780c */ /* 0x000fd60000705270 */
[----:B------:R-:W-:-:S04]  /*0f50*/  @!P2 FSETP.LT.FTZ.AND P0, PT, |R8|, +INF , PT ;  /* 0x7f8000000800a80b */ /* 0x000fc80003f11200 */
[----:B------:R-:W-:-:S04]  /*0f60*/  FSETP.LT.AND P0, PT, |R13|, +INF , P0 ;  /* 0x7f8000000d00780b */ /* 0x000fc80000701200 */
[C---:B------:R-:W-:Y:S02]  /*0f70*/  ISETP.NE.OR P2, PT, R24.reuse, 0x1, !P0 ;  /* 0x000000011800780c */ /* 0x040fe40004745670 */
[----:B------:R-:W-:-:S11]  /*0f80*/  ISETP.NE.AND P0, PT, R24, 0x1, P0 ;  /* 0x000000011800780c */ /* 0x000fd60000705270 */
[C---:B------:R-:W-:Y:S01]  /*0f90*/  @!P2 FSETP.LT.FTZ.AND P0, PT, |R9|.reuse, +INF , PT ;  /* 0x7f8000000900a80b */ /* 0x040fe20003f11200 */
[----:B------:R-:W-:-:S03]  /*0fa0*/  FMUL.FTZ R9, R9, UR4 ;  /* 0x0000000409097c20 */ /* 0x000fc60008410000 */
[----:B------:R-:W-:Y:S01]  /*0fb0*/  FSETP.LT.AND P0, PT, |R14|, +INF , P0 ;  /* 0x7f8000000e00780b */ /* 0x000fe20000701200 */
[----:B------:R-:W-:-:S03]  /*0fc0*/  FFMA.FTZ R17, R13, UR5, R9 ;  /* 0x000000050d117c23 */ /* 0x000fc60008010009 */
        /* <DEDUP_REMOVED lines=10> */
.L_x_144:
[----:B------:R-:W-:Y:S01]  /*1070*/  LOP3.LUT P0, RZ, R2, 0xff, RZ, 0xc0, !PT ;  /* 0x000000ff02ff7812 */ /* 0x000fe2000780c0ff */
[----:B------:R-:W-:Y:S01]  /*1080*/  FMUL.FTZ R19, R10, UR4 ;  /* 0x000000040a137c20 */ /* 0x000fe20008410000 */
[----:B------:R-:W-:Y:S01]  /*1090*/  FSETP.GEU.FTZ.AND P3, PT, |R12|, +INF , PT ;  /* 0x7f8000000c00780b */ /* 0x000fe20003f7e200 */
[----:B------:R-:W-:Y:S02]  /*10a0*/  FMUL.FTZ R25, R11, UR4 ;  /* 0x000000040b197c20 */ /* 0x000fe40008410000 */
[----:B------:R-:W-:Y:S01]  /*10b0*/  FFMA.FTZ R18, R14, UR5, R19 ;  /* 0x000000050e127c23 */ /* 0x000fe20008010013 */
[----:B------:R-:W-:Y:S01]  /*10c0*/  PLOP3.LUT P0, PT, P0, P3, PT, 0x8a, 0x0 ;  /* 0x000000000000781c */ /* 0x000fe20000707172 */
[----:B------:R-:W-:-:S03]  /*10d0*/  FFMA.FTZ R19, R15, UR5, R25 ;  /* 0x000000050f137c23 */ /* 0x000fc60008010019 */
[----:B------:R-:W-:-:S04]  /*10e0*/  FSETP.LT.AND P0, PT, |R8|, +INF , !P0 ;  /* 0x7f8000000800780b */ /* 0x000fc80004701200 */
        /* <DEDUP_REMOVED lines=37> */
.L_x_149:
        /* <DEDUP_REMOVED lines=8> */
.L_x_143:
[----:B------:R-:W-:Y:S05]  /*13c0*/  BSYNC B0 ;  /* 0x0000000000007941 */ /* 0x000fea0003800000 */
.L_x_135:
[----:B------:R-:W-:-:S13]  /*13d0*/  LOP3.LUT P0, RZ, R2, 0xff, RZ, 0xc0, !PT ;  /* 0x000000ff02ff7812 */ /* 0x000fda000780c0ff */
[----:B------:R-:W-:Y:S05]  /*13e0*/  @P0 EXIT ;  /* 0x000000000000094d */ /* 0x000fea0003800000 */
[----:B------:R-:W0:Y:S01]  /*13f0*/  LDC.64 R2, c[0x0][0x218] ;  /* 0x00008600ff027b82 */ /* 0x000e220000000a00 */
[----:B------:R-:W-:-:S05]  /*1400*/  IMAD.MOV.U32 R5, RZ, RZ, 0x1 ;  /* 0x00000001ff057424 */ /* 0x000fca00078e00ff */
[----:B0-----:R-:W-:Y:S01]  /*1410*/  STG.E.STRONG.SYS desc[UR6][R2.64], R5 ;  /* 0x0000000502007986 */ /* 0x001fe2000c115906 */
[----:B------:R-:W-:Y:S05]  /*1420*/  EXIT ;  /* 0x000000000000794d */ /* 0x000fea0003800000 */
.L_x_151:
        /* <DEDUP_REMOVED lines=13> */
.L_x_159:


//--------------------- .nv.shared.reserved.0     --------------------------
	.section	.nv.shared.reserved.0,"aw",@nobits
	.weak		__nv_reservedSMEM_offset_0_alias
	.size		__nv_reservedSMEM_offset_0_alias, 0, 0
	.other		__nv_reservedSMEM_offset_0_alias,@"STO_CUDA_RESERVED_SHARED STV_DEFAULT"
__nv_reservedSMEM_offset_0_alias:
	.zero		0


//--------------------- .nv.global                --------------------------
	.section	.nv.global,"aw",@nobits
.nv.global:
	.type		_ZN59_INTERNAL_2387b98c_28_multi_tensor_axpby_kernel_cu_35eb66404cuda3std3__48in_placeE,@object
	.size		_ZN59_INTERNAL_2387b98c_28_multi_tensor_axpby_kernel_cu_35eb66404cuda3std3__48in_placeE,(_ZN59_INTERNAL_2387b98c_28_multi_tensor_axpby_kernel_cu_35eb66404cuda3std6ranges3__45__cpo8distanceE - _ZN59_INTERNAL_2387b98c_28_multi_tensor_axpby_kernel_cu_35eb66404cuda3std3__48in_placeE)
_ZN59_INTERNAL_2387b98c_28_multi_tensor_axpby_kernel_cu_35eb66404cuda3std3__48in_placeE:
	.zero		1
	.type		_ZN59_INTERNAL_2387b98c_28_multi_tensor_axpby_kernel_cu_35eb66404cuda3std6ranges3__45__cpo8distanceE,@object
	.size		_ZN59_INTERNAL_2387b98c_28_multi_tensor_axpby_kernel_cu_35eb66404cuda3std6ranges3__45__cpo8distanceE,(_ZN59_INTERNAL_2387b98c_28_multi_tensor_axpby_kernel_cu_35eb66404cuda3std3__45__cpo6cbeginE - _ZN59_INTERNAL_2387b98c_28_multi_tensor_axpby_kernel_cu_35eb66404cuda3std6ranges3__45__cpo8distanceE)
_ZN59_INTERNAL_2387b98c_28_multi_tensor_axpby_kernel_cu_35eb66404cuda3std6ranges3__45__cpo8distanceE:
	.zero		1
	.type		_ZN59_INTERNAL_2387b98c_28_multi_tensor_axpby_kernel_cu_35eb66404cuda3std3__45__cpo6cbeginE,@object
	.size		_ZN59_INTERNAL_2387b98c_28_multi_tensor_axpby_kernel_cu_35eb66404cuda3std3__45__cpo6cbeginE,(_ZN59_INTERNAL_2387b98c_28_multi_tensor_axpby_kernel_cu_35eb66404cuda3std6ranges3__45__cpo7advanceE - _ZN59_INTERNAL_2387b98c_28_multi_tensor_axpby_kernel_cu_35eb66404cuda3std3__45__cpo6cbeginE)
_ZN59_INTERNAL_2387b98c_28_multi_tensor_axpby_kernel_cu_35eb66404cuda3std3__45__cpo6cbeginE:
	.zero		1
	.type		_ZN59_INTERNAL_2387b98c_28_multi_tensor_axpby_kernel_cu_35eb66404cuda3std6ranges3__45__cpo7advanceE,@object
	.size		_ZN59_INTERNAL_2387b98c_28_multi_tensor_axpby_kernel_cu_35eb66404cuda3std6ranges3__45__cpo7advanceE,(_ZN59_INTERNAL_2387b98c_28_multi_tensor_axpby_kernel_cu_35eb66404cuda3std3__45__cpo7crbeginE - _ZN59_INTERNAL_2387b98c_28_multi_tensor_axpby_kernel_cu_35eb66404cuda3std6ranges3__45__cpo7advanceE)
_ZN59_INTERNAL_2387b98c_28_multi_tensor_axpby_kernel_cu_35eb66404cuda3std6ranges3__45__cpo7advanceE:
	.zero		1
	.type		_ZN59_INTERNAL_2387b98c_28_multi_tensor_axpby_kernel_cu_35eb66404cuda3std3__45__cpo7crbeginE,@object
	.size		_ZN59_INTERNAL_2387b98c_28_multi_tensor_axpby_kernel_cu_35eb66404cuda3std3__45__cpo7crbeginE,(_ZN59_INTERNAL_2387b98c_28_multi_tensor_axpby_kernel_cu_35eb66404cuda3std6ranges3__45__cpo4dataE - _ZN59_INTERNAL_2387b98c_28_multi_tensor_axpby_kernel_cu_35eb66404cuda3std3__45__cpo7crbeginE)
_ZN59_INTERNAL_2387b98c_28_multi_tensor_axpby_kernel_cu_35eb66404cuda3std3__45__cpo7crbeginE:
	.zero		1
	.type		_ZN59_INTERNAL_2387b98c_28_multi_tensor_axpby_kernel_cu_35eb66404cuda3std6ranges3__45__cpo4dataE,@object
	.size		_ZN59_INTERNAL_2387b98c_28_multi_tensor_axpby_kernel_cu_35eb66404cuda3std6ranges3__45__cpo4dataE,(_ZN59_INTERNAL_2387b98c_28_multi_tensor_axpby_kernel_cu_35eb66404cuda3std6ranges3__45__cpo5beginE - _ZN59_INTERNAL_2387b98c_28_multi_tensor_axpby_kernel_cu_35eb66404cuda3std6ranges3__45__cpo4dataE)
_ZN59_INTERNAL_2387b98c_28_multi_tensor_axpby_kernel_cu_35eb66404cuda3std6ranges3__45__cpo4dataE:
	.zero		1
	.type		_ZN59_INTERNAL_2387b98c_28_multi_tensor_axpby_kernel_cu_35eb66404cuda3std6ranges3__45__cpo5beginE,@object
	.size		_ZN59_INTERNAL_2387b98c_28_multi_tensor_axpby_kernel_cu_35eb66404cuda3std6ranges3__45__cpo5beginE,(_ZN59_INTERNAL_2387b98c_28_multi_tensor_axpby_kernel_cu_35eb66404cuda3std3__461_GLOBAL__N__2387b98c_28_multi_tensor_axpby_kernel_cu_35eb66406ignoreE - _ZN59_INTERNAL_2387b98c_28_multi_tensor_axpby_kernel_cu_35eb66404cuda3std6ranges3__45__cpo5beginE)
_ZN59_INTERNAL_2387b98c_28_multi_tensor_axpby_kernel_cu_35eb66404cuda3std6ranges3__45__cpo5beginE:
	.zero		1
	.type		_ZN59_INTERNAL_2387b98c_28_multi_tensor_axpby_kernel_cu_35eb66404cuda3std3__461_GLOBAL__N__2387b98c_28_multi_tensor_axpby_kernel_cu_35eb66406ignoreE,@object
	.size		_ZN59_INTERNAL_2387b98c_28_multi_tensor_axpby_kernel_cu_35eb66404cuda3std3__461_GLOBAL__N__2387b98c_28_multi_tensor_axpby_kernel_cu_35eb66406ignoreE,(_ZN59_INTERNAL_2387b98c_28_multi_tensor_axpby_kernel_cu_35eb66404cuda3std6ranges3__45__cpo4sizeE - _ZN59_INTERNAL_2387b98c_28_multi_tensor_axpby_kernel_cu_35eb66404cuda3std3__461_GLOBAL__N__2387b98c_28_multi_tensor_axpby_kernel_cu_35eb66406ignoreE)
_ZN59_INTERNAL_2387b98c_28_multi_tensor_axpby_kernel_cu_35eb66404cuda3std3__461_GLOBAL__N__2387b98c_28_multi_tensor_axpby_kernel_cu_35eb66406ignoreE:
	.zero		1
	.type		_ZN59_INTERNAL_2387b98c_28_multi_tensor_axpby_kernel_cu_35eb66404cuda3std6ranges3__45__cpo4sizeE,@object
	.size		_ZN59_INTERNAL_2387b98c_28_multi_tensor_axpby_kernel_cu_35eb66404cuda3std6ranges3__45__cpo4sizeE,(_ZN59_INTERNAL_2387b98c_28_multi_tensor_axpby_kernel_cu_35eb66404cuda3std3__45__cpo5beginE - _ZN59_INTERNAL_2387b98c_28_multi_tensor_axpby_kernel_cu_35eb66404cuda3std6ranges3__45__cpo4sizeE)
_ZN59_INTERNAL_2387b98c_28_multi_tensor_axpby_kernel_cu_35eb66404cuda3std6ranges3__45__cpo4sizeE:
	.zero		1
	.type		_ZN59_INTERNAL_2387b98c_28_multi_tensor_axpby_kernel_cu_35eb66404cuda3std3__45__cpo5beginE,@object
	.size		_ZN59_INTERNAL_2387b98c_28_multi_tensor_axpby_kernel_cu_35eb66404cuda3std3__45__cpo5beginE,(_ZN59_INTERNAL_2387b98c_28_multi_tensor_axpby_kernel_cu_35eb66404cuda3std6ranges3__45__cpo6cbeginE - _ZN59_INTERNAL_2387b98c_28_multi_tensor_axpby_kernel_cu_35eb66404cuda3std3__45__cpo5beginE)
_ZN59_INTERNAL_2387b98c_28_multi_tensor_axpby_kernel_cu_35eb66404cuda3std3__45__cpo5beginE:
	.zero		1
	.type		_ZN59_INTERNAL_2387b98c_28_multi_tensor_axpby_kernel_cu_35eb66404cuda3std6ranges3__45__cpo6cbeginE,@object
	.size		_ZN59_INTERNAL_2387b98c_28_multi_tensor_axpby_kernel_cu_35eb66404cuda3std6ranges3__45__cpo6cbeginE,(_ZN59_INTERNAL_2387b98c_28_multi_tensor_axpby_kernel_cu_35eb66404cuda3std3__45__cpo6rbeginE - _ZN59_INTERNAL_2387b98c_28_multi_tensor_axpby_kernel_cu_35eb66404cuda3std6ranges3__45__cpo6cbeginE)
_ZN59_INTERNAL_2387b98c_28_multi_tensor_axpby_kernel_cu_35eb66404cuda3std6ranges3__45__cpo6cbeginE:
	.zero		1
	.type		_ZN59_INTERNAL_2387b98c_28_multi_tensor_axpby_kernel_cu_35eb66404cuda3std3__45__cpo6rbeginE,@object
	.size		_ZN59_INTERNAL_2387b98c_28_multi_tensor_axpby_kernel_cu_35eb66404cuda3std3__45__cpo6rbeginE,(_ZN59_INTERNAL_2387b98c_28_multi_tensor_axpby_kernel_cu_35eb66404cuda3std6ranges3__45__cpo4nextE - _ZN59_INTERNAL_2387b98c_28_multi_tensor_axpby_kernel_cu_35eb66404cuda3std3__45__cpo6rbeginE)
_ZN59_INTERNAL_2387b98c_28_multi_tensor_axpby_kernel_cu_35eb66404cuda3std3__45__cpo6rbeginE:
	.zero		1
	.type		_ZN59_INTERNAL_2387b98c_28_multi_tensor_axpby_kernel_cu_35eb66404cuda3std6ranges3__45__cpo4nextE,@object
	.size		_ZN59_INTERNAL_2387b98c_28_multi_tensor_axpby_kernel_cu_35eb66404cuda3std6ranges3__45__cpo4nextE,(_ZN59_INTERNAL_2387b98c_28_multi_tensor_axpby_kernel_cu_35eb66404cuda3std6ranges3__45__cpo4swapE - _ZN59_INTERNAL_2387b98c_28_multi_tensor_axpby_kernel_cu_35eb66404cuda3std6ranges3__45__cpo4nextE)
_ZN59_INTERNAL_2387b98c_28_multi_tensor_axpby_kernel_cu_35eb66404cuda3std6ranges3__45__cpo4nextE:
	.zero		1
	.type		_ZN59_INTERNAL_2387b98c_28_multi_tensor_axpby_kernel_cu_35eb66404cuda3std6ranges3__45__cpo4swapE,@object
	.size		_ZN59_INTERNAL_2387b98c_28_multi_tensor_axpby_kernel_cu_35eb66404cuda3std6ranges3__45__cpo4swapE,(_ZN59_INTERNAL_2387b98c_28_multi_tensor_axpby_kernel_cu_35eb66404cuda3std3__420unreachable_sentinelE - _ZN59_INTERNAL_2387b98c_28_multi_tensor_axpby_kernel_cu_35eb66404cuda3std6ranges3__45__cpo4swapE)
_ZN59_INTERNAL_2387b98c_28_multi_tensor_axpby_kernel_cu_35eb66404cuda3std6ranges3__45__cpo4swapE:
	.zero		1
	.type		_ZN59_INTERNAL_2387b98c_28_multi_tensor_axpby_kernel_cu_35eb66404cuda3std3__420unreachable_sentinelE,@object
	.size		_ZN59_INTERNAL_2387b98c_28_multi_tensor_axpby_kernel_cu_35eb66404cuda3std3__420unreachable_sentinelE,(_ZN59_INTERNAL_2387b98c_28_multi_tensor_axpby_kernel_cu_35eb66406thrust23THRUST_300001_SM_900_NS6system6detail10sequential3seqE - _ZN59_INTERNAL_2387b98c_28_multi_tensor_axpby_kernel_cu_35eb66404cuda3std3__420unreachable_sentinelE)
_ZN59_INTERNAL_2387b98c_28_multi_tensor_axpby_kernel_cu_35eb66404cuda3std3__420unreachable_sentinelE:
	.zero		1
	.type		_ZN59_INTERNAL_2387b98c_28_multi_tensor_axpby_kernel_cu_35eb66406thrust23THRUST_300001_SM_900_NS6system6detail10sequential3seqE,@object
	.size		_ZN59_INTERNAL_2387b98c_28_multi_tensor_axpby_kernel_cu_35eb66406thrust23THRUST_300001_SM_900_NS6system6detail10sequential3seqE,(_ZN59_INTERNAL_2387b98c_28_multi_tensor_axpby_kernel_cu_35eb66404cuda3std3__45__cpo4cendE - _ZN59_INTERNAL_2387b98c_28_multi_tensor_axpby_kernel_cu_35eb66406thrust23THRUST_300001_SM_900_NS6system6detail10sequential3seqE)
_ZN59_INTERNAL_2387b98c_28_multi_tensor_axpby_kernel_cu_35eb66406thrust23THRUST_300001_SM_900_NS6system6detail10sequential3seqE:
	.zero		1
	.type		_ZN59_INTERNAL_2387b98c_28_multi_tensor_axpby_kernel_cu_35eb66404cuda3std3__45__cpo4cendE,@object
	.size		_ZN59_INTERNAL_2387b98c_28_multi_tensor_axpby_kernel_cu_35eb66404cuda3std3__45__cpo4cendE,(_ZN59_INTERNAL_2387b98c_28_multi_tensor_axpby_kernel_cu_35eb66404cuda3std6ranges3__45__cpo9iter_swapE - _ZN59_INTERNAL_2387b98c_28_multi_tensor_axpby_kernel_cu_35eb66404cuda3std3__45__cpo4cendE)
_ZN59_INTERNAL_2387b98c_28_multi_tensor_axpby_kernel_cu_35eb66404cuda3std3__45__cpo4cendE:
	.zero		1
	.type		_ZN59_INTERNAL_2387b98c_28_multi_tensor_axpby_kernel_cu_35eb66404cuda3std6ranges3__45__cpo9iter_swapE,@object
	.size		_ZN59_INTERNAL_2387b98c_28_multi_tensor_axpby_kernel_cu_35eb66404cuda3std6ranges3__45__cpo9iter_swapE,(_ZN59_INTERNAL_2387b98c_28_multi_tensor_axpby_kernel_cu_35eb66404cuda3std3__45__cpo5crendE - _ZN59_INTERNAL_2387b98c_28_multi_tensor_axpby_kernel_cu_35eb66404cuda3std6ranges3__45__cpo9iter_swapE)
_ZN59_INTERNAL_2387b98c_28_multi_tensor_axpby_kernel_cu_35eb66404cuda3std6ranges3__45__cpo9iter_swapE:
	.zero		1
	.type		_ZN59_INTERNAL_2387b98c_28_multi_tensor_axpby_kernel_cu_35eb66404cuda3std3__45__cpo5crendE,@object
	.size		_ZN59_INTERNAL_2387b98c_28_multi_tensor_axpby_kernel_cu_35eb66404cuda3std3__45__cpo5crendE,(_ZN59_INTERNAL_2387b98c_28_multi_tensor_axpby_kernel_cu_35eb66404cuda3std6ranges3__45__cpo5cdataE - _ZN59_INTERNAL_2387b98c_28_multi_tensor_axpby_kernel_cu_35eb66404cuda3std3__45__cpo5crendE)
_ZN59_INTERNAL_2387b98c_28_multi_tensor_axpby_kernel_cu_35eb66404cuda3std3__45__cpo5crendE:
	.zero		1
	.type		_ZN59_INTERNAL_2387b98c_28_multi_tensor_axpby_kernel_cu_35eb66404cuda3std6ranges3__45__cpo5cdataE,@object
	.size		_ZN59_INTERNAL_2387b98c_28_multi_tensor_axpby_kernel_cu_35eb66404cuda3std6ranges3__45__cpo5cdataE,(_ZN59_INTERNAL_2387b98c_28_multi_tensor_axpby_kernel_cu_35eb66404cuda3std6ranges3__45__cpo3endE - _ZN59_INTERNAL_2387b98c_28_multi_tensor_axpby_kernel_cu_35eb66404cuda3std6ranges3__45__cpo5cdataE)
_ZN59_INTERNAL_2387b98c_28_multi_tensor_axpby_kernel_cu_35eb66404cuda3std6ranges3__45__cpo5cdataE:
	.zero		1
	.type		_ZN59_INTERNAL_2387b98c_28_multi_tensor_axpby_kernel_cu_35eb66404cuda3std6ranges3__45__cpo3endE,@object
	.size		_ZN59_INTERNAL_2387b98c_28_multi_tensor_axpby_kernel_cu_35eb66404cuda3std6ranges3__45__cpo3endE,(_ZN59_INTERNAL_2387b98c_28_multi_tensor_axpby_kernel_cu_35eb66404cuda3std3__419piecewise_constructE - _ZN59_INTERNAL_2387b98c_28_multi_tensor_axpby_kernel_cu_35eb66404cuda3std6ranges3__45__cpo3endE)
_ZN59_INTERNAL_2387b98c_28_multi_tensor_axpby_kernel_cu_35eb66404cuda3std6ranges3__45__cpo3endE:
	.zero		1
	.type		_ZN59_INTERNAL_2387b98c_28_multi_tensor_axpby_kernel_cu_35eb66404cuda3std3__419piecewise_constructE,@object
	.size		_ZN59_INTERNAL_2387b98c_28_multi_tensor_axpby_kernel_cu_35eb66404cuda3std3__419piecewise_constructE,(_ZN59_INTERNAL_2387b98c_28_multi_tensor_axpby_kernel_cu_35eb66404cuda3std6ranges3__45__cpo5ssizeE - _ZN59_INTERNAL_2387b98c_28_multi_tensor_axpby_kernel_cu_35eb66404cuda3std3__419piecewise_constructE)
_ZN59_INTERNAL_2387b98c_28_multi_tensor_axpby_kernel_cu_35eb66404cuda3std3__419piecewise_constructE:
	.zero		1
	.type		_ZN59_INTERNAL_2387b98c_28_multi_tensor_axpby_kernel_cu_35eb66404cuda3std6ranges3__45__cpo5ssizeE,@object
	.size		_ZN59_INTERNAL_2387b98c_28_multi_tensor_axpby_kernel_cu_35eb66404cuda3std6ranges3__45__cpo5ssizeE,(_ZN59_INTERNAL_2387b98c_28_multi_tensor_axpby_kernel_cu_35eb66404cuda3std3__45__cpo3endE - _ZN59_INTERNAL_2387b98c_28_multi_tensor_axpby_kernel_cu_35eb66404cuda3std6ranges3__45__cpo5ssizeE)
_ZN59_INTERNAL_2387b98c_28_multi_tensor_axpby_kernel_cu_35eb66404cuda3std6ranges3__45__cpo5ssizeE:
	.zero		1
	.type		_ZN59_INTERNAL_2387b98c_28_multi_tensor_axpby_kernel_cu_35eb66404cuda3std3__45__cpo3endE,@object
	.size		_ZN59_INTERNAL_2387b98c_28_multi_tensor_axpby_kernel_cu_35eb66404cuda3std3__45__cpo3endE,(_ZN59_INTERNAL_2387b98c_28_multi_tensor_axpby_kernel_cu_35eb66404cuda3std6ranges3__45__cpo4cendE - _ZN59_INTERNAL_2387b98c_28_multi_tensor_axpby_kernel_cu_35eb66404cuda3std3__45__cpo3endE)
_ZN59_INTERNAL_2387b98c_28_multi_tensor_axpby_kernel_cu_35eb66404cuda3std3__45__cpo3endE:
	.zero		1
	.type		_ZN59_INTERNAL_2387b98c_28_multi_tensor_axpby_kernel_cu_35eb66404cuda3std6ranges3__45__cpo4cendE,@object
	.size		_ZN59_INTERNAL_2387b98c_28_multi_tensor_axpby_kernel_cu_35eb66404cuda3std6ranges3__45__cpo4cendE,(_ZN59_INTERNAL_2387b98c_28_multi_tensor_axpby_kernel_cu_35eb66404cuda3std3__45__cpo4rendE - _ZN59_INTERNAL_2387b98c_28_multi_tensor_axpby_kernel_cu_35eb66404cuda3std6ranges3__45__cpo4cendE)
_ZN59_INTERNAL_2387b98c_28_multi_tensor_axpby_kernel_cu_35eb66404cuda3std6ranges3__45__cpo4cendE:
	.zero		1
	.type		_ZN59_INTERNAL_2387b98c_28_multi_tensor_axpby_kernel_cu_35eb66404cuda3std3__45__cpo4rendE,@object
	.size		_ZN59_INTERNAL_2387b98c_28_multi_tensor_axpby_kernel_cu_35eb66404cuda3std3__45__cpo4rendE,(_ZN59_INTERNAL_2387b98c_28_multi_tensor_axpby_kernel_cu_35eb66404cuda3std6ranges3__45__cpo4prevE - _ZN59_INTERNAL_2387b98c_28_multi_tensor_axpby_kernel_cu_35eb66404cuda3std3__45__cpo4rendE)
_ZN59_INTERNAL_2387b98c_28_multi_tensor_axpby_kernel_cu_35eb66404cuda3std3__45__cpo4rendE:
	.zero		1
	.type		_ZN59_INTERNAL_2387b98c_28_multi_tensor_axpby_kernel_cu_35eb66404cuda3std6ranges3__45__cpo4prevE,@object
	.size		_ZN59_INTERNAL_2387b98c_28_multi_tensor_axpby_kernel_cu_35eb66404cuda3std6ranges3__45__cpo4prevE,(_ZN59_INTERNAL_2387b98c_28_multi_tensor_axpby_kernel_cu_35eb66404cuda3std6ranges3__45__cpo9iter_moveE - _ZN59_INTERNAL_2387b98c_28_multi_tensor_axpby_kernel_cu_35eb66404cuda3std6ranges3__45__cpo4prevE)
_ZN59_INTERNAL_2387b98c_28_multi_tensor_axpby_kernel_cu_35eb66404cuda3std6ranges3__45__cpo4prevE:
	.zero		1
	.type		_ZN59_INTERNAL_2387b98c_28_multi_tensor_axpby_kernel_cu_35eb66404cuda3std6ranges3__45__cpo9iter_moveE,@object
	.size		_ZN59_INTERNAL_2387b98c_28_multi_tensor_axpby_kernel_cu_35eb66404cuda3std6ranges3__45__cpo9iter_moveE,(.L_13 - _ZN59_INTERNAL_2387b98c_28_multi_tensor_axpby_kernel_cu_35eb66404cuda3std6ranges3__45__cpo9iter_moveE)
_ZN59_INTERNAL_2387b98c_28_multi_tensor_axpby_kernel_cu_35eb66404cuda3std6ranges3__45__cpo9iter_moveE:
	.zero		1
.L_13:


//--------------------- .nv.constant0._Z25multi_tensor_apply_kernelI18TensorListMetadataILi3EE12AxpbyFunctorIN3c104HalfES4_S4_EJffiEEvlPViT_T0_DpT1_ --------------------------
	.section	.nv.constant0._Z25multi_tensor_apply_kernelI18TensorListMetadataILi3EE12AxpbyFunctorIN3c104HalfES4_S4_EJffiEEvlPViT_T0_DpT1_,"a",@progbits
	.sectionflags	@""
	.align	4
.nv.constant0._Z25multi_tensor_apply_kernelI18TensorListMetadataILi3EE12AxpbyFunctorIN3c104HalfES4_S4_EJffiEEvlPViT_T0_DpT1_:
	.zero		3704


//--------------------- .nv.constant0._Z25multi_tensor_apply_kernelI18TensorListMetadataILi3EE12AxpbyFunctorIN3c104HalfES4_fEJffiEEvlPViT_T0_DpT1_ --------------------------
	.section	.nv.constant0._Z25multi_tensor_apply_kernelI18TensorListMetadataILi3EE12AxpbyFunctorIN3c104HalfES4_fEJffiEEvlPViT_T0_DpT1_,"a",@progbits
	.sectionflags	@""
	.align	4
.nv.constant0._Z25multi_tensor_apply_kernelI18TensorListMetadataILi3EE12AxpbyFunctorIN3c104HalfES4_fEJffiEEvlPViT_T0_DpT1_:
	.zero		3704


//--------------------- .nv.constant0._Z25multi_tensor_apply_kernelI18TensorListMetadataILi3EE12AxpbyFunctorIN3c104HalfEfS4_EJffiEEvlPViT_T0_DpT1_ --------------------------
	.section	.nv.constant0._Z25multi_tensor_apply_kernelI18TensorListMetadataILi3EE12AxpbyFunctorIN3c104HalfEfS4_EJffiEEvlPViT_T0_DpT1_,"a",@progbits
	.sectionflags	@""
	.align	4
.nv.constant0._Z25multi_tensor_apply_kernelI18TensorListMetadataILi3EE12AxpbyFunctorIN3c104HalfEfS4_EJffiEEvlPViT_T0_DpT1_:
	.zero		3704


//--------------------- .nv.constant0._Z25multi_tensor_apply_kernelI18TensorListMetadataILi3EE12AxpbyFunctorIN3c104HalfEffEJffiEEvlPViT_T0_DpT1_ --------------------------
	.section	.nv.constant0._Z25multi_tensor_apply_kernelI18TensorListMetadataILi3EE12AxpbyFunctorIN3c104HalfEffEJffiEEvlPViT_T0_DpT1_,"a",@progbits
	.sectionflags	@""
	.align	4
.nv.constant0._Z25multi_tensor_apply_kernelI18TensorListMetadataILi3EE12AxpbyFunctorIN3c104HalfEffEJffiEEvlPViT_T0_DpT1_:
	.zero		3704


//--------------------- .nv.constant0._Z25multi_tensor_apply_kernelI18TensorListMetadataILi3EE12AxpbyFunctorIfN3c104HalfES4_EJffiEEvlPViT_T0_DpT1_ --------------------------
	.section	.nv.constant0._Z25multi_tensor_apply_kernelI18TensorListMetadataILi3EE12AxpbyFunctorIfN3c104HalfES4_EJffiEEvlPViT_T0_DpT1_,"a",@progbits
	.sectionflags	@""
	.align	4
.nv.constant0._Z25multi_tensor_apply_kernelI18TensorListMetadataILi3EE12AxpbyFunctorIfN3c104HalfES4_EJffiEEvlPViT_T0_DpT1_:
	.zero		3704


//--------------------- .nv.constant0._Z25multi_tensor_apply_kernelI18TensorListMetadataILi3EE12AxpbyFunctorIfN3c104HalfEfEJffiEEvlPViT_T0_DpT1_ --------------------------
	.section	.nv.constant0._Z25multi_tensor_apply_kernelI18TensorListMetadataILi3EE12AxpbyFunctorIfN3c104HalfEfEJffiEEvlPViT_T0_DpT1_,"a",@progbits
	.sectionflags	@""
	.align	4
.nv.constant0._Z25multi_tensor_apply_kernelI18TensorListMetadataILi3EE12AxpbyFunctorIfN3c104HalfEfEJffiEEvlPViT_T0_DpT1_:
	.zero		3704


//--------------------- .nv.constant0._Z25multi_tensor_apply_kernelI18TensorListMetadataILi3EE12AxpbyFunctorIffN3c104HalfEEJffiEEvlPViT_T0_DpT1_ --------------------------
	.section	.nv.constant0._Z25multi_tensor_apply_kernelI18TensorListMetadataILi3EE12AxpbyFunctorIffN3c104HalfEEJffiEEvlPViT_T0_DpT1_,"a",@progbits
	.sectionflags	@""
	.align	4
.nv.constant0._Z25multi_tensor_apply_kernelI18TensorListMetadataILi3EE12AxpbyFunctorIffN3c104HalfEEJffiEEvlPViT_T0_DpT1_:
	.zero		3704


//--------------------- .nv.constant0._Z25multi_tensor_apply_kernelI18TensorListMetadataILi3EE12AxpbyFunctorIfffEJffiEEvlPViT_T0_DpT1_ --------------------------
	.section	.nv.constant0._Z25multi_tensor_apply_kernelI18TensorListMetadataILi3EE12AxpbyFunctorIfffEJffiEEvlPViT_T0_DpT1_,"a",@progbits
	.sectionflags	@""
	.align	4
.nv.constant0._Z25multi_tensor_apply_kernelI18TensorListMetadataILi3EE12AxpbyFunctorIfffEJffiEEvlPViT_T0_DpT1_:
	.zero		3704


//--------------------- SYMBOLS --------------------------

	.type		.nv.reservedSmem.offset0,@object
	.size		.nv.reservedSmem.offset0,0x4
